// auto-generated by cutlass_sweep.gemm — config: {"arch": "sm_90", "cluster_m": 4, "cluster_n": 4, "dtype": "e5m2", "dtype_b": "e5m2", "layout": "nt", "stages": 0, "tile_k": 128, "tile_m": 128, "tile_n": 256}
#include "cutlass/cutlass.h"
#include "cutlass/gemm/collective/collective_builder.hpp"
#include "cutlass/gemm/device/gemm_universal_adapter.h"
#include "cutlass/gemm/kernel/gemm_universal.hpp"
#include "cutlass/epilogue/collective/collective_builder.hpp"

using ElemA = cutlass::float_e5m2_t;
using ElemB = cutlass::float_e5m2_t;
using ElemCD = cutlass::float_e5m2_t;
using Acc  = float;
using TileShape    = cute::Shape<cute::_128, cute::_256, cute::_128>;
using ClusterShape = cute::Shape<cute::_4, cute::_4, cute::_1>;

using CollectiveEpilogue = typename cutlass::epilogue::collective::CollectiveBuilder<
    cutlass::arch::Sm90, cutlass::arch::OpClassTensorOp,
    TileShape, ClusterShape,
    cutlass::epilogue::collective::EpilogueTileAuto,
    Acc, Acc,
    ElemCD, cutlass::layout::RowMajor, 128 / cutlass::sizeof_bits<ElemCD>::value,
    ElemCD, cutlass::layout::RowMajor, 128 / cutlass::sizeof_bits<ElemCD>::value,
    cutlass::epilogue::collective::EpilogueScheduleAuto
  >::CollectiveOp;

using CollectiveMainloop = typename cutlass::gemm::collective::CollectiveBuilder<
    cutlass::arch::Sm90, cutlass::arch::OpClassTensorOp,
    ElemA, cutlass::layout::RowMajor, 128 / cutlass::sizeof_bits<ElemA>::value,
    ElemB, cutlass::layout::ColumnMajor, 128 / cutlass::sizeof_bits<ElemB>::value,
    Acc,
    TileShape, ClusterShape,
    cutlass::gemm::collective::StageCountAutoCarveout<static_cast<int>(sizeof(typename CollectiveEpilogue::SharedStorage))>,
    cutlass::gemm::collective::KernelScheduleAuto
  >::CollectiveOp;

using GemmKernel = cutlass::gemm::kernel::GemmUniversal<
    cute::Shape<int,int,int,int>,
    CollectiveMainloop,
    CollectiveEpilogue
>;
using Gemm = cutlass::gemm::device::GemmUniversalAdapter<GemmKernel>;

// Force the device kernel symbol into the cubin without needing a host main.
auto* _anchor = &cutlass::device_kernel<GemmKernel>;


// ===== COMPILED SASS (sm_90a) =====

	.target	sm_90a

	.elftype	@"ET_EXEC"


//--------------------- .note.nv.tkinfo           --------------------------
	.section	.note.nv.tkinfo,"",@"SHT_NOTE"
	.sectionflags	@"SHF_NOTE_NV_TKINFO"
	.tkinfo
        /*0018*/ 	.word	0x00000002
        /*0030*/ 	.string	""
        /*0030*/ 	.string	"ptxas"
        /*0030*/ 	.string	"Cuda compilation tools, release 13.0, V13.0.88"
        /*0030*/ 	.string	"Build cuda_13.0.r13.0/compiler.36424714_0"
        /*0030*/ 	.string	"-arch sm_90a -m 64 "



//--------------------- .note.nv.cuinfo           --------------------------
	.section	.note.nv.cuinfo,"",@"SHT_NOTE"
	.sectionflags	@"SHF_NOTE_NV_CUINFO"
        /*0018*/ 	.short	0x0002
        /*001a*/ 	.short	0x005a
        /*001c*/ 	.short	0x0082
	.zero		2


//--------------------- .nv.info                  --------------------------
	.section	.nv.info,"",@"SHT_CUDA_INFO"
	.align	4


	//----- nvinfo : EIATTR_REGCOUNT
	.align		4
        /*0000*/ 	.byte	0x04, 0x2f
        /*0002*/ 	.short	(.L_12 - .L_11)
	.align		4
.L_11:
        /*0004*/ 	.word	index@(_ZN7cutlass13device_kernelINS_4gemm6kernel13GemmUniversalIN4cute5tupleIJiiiiEEENS1_10collective13CollectiveMmaINS1_37MainloopSm90TmaGmmaWarpSpecializedFP8ILi4ENS5_IJNS4_1CILi4EEESB_NSA_ILi1EEEEEENS1_35KernelTmaWarpSpecializedCooperativeEEENS5_IJNSA_ILi128EEENSA_ILi256EEESG_EEENS_12float_e5m2_tENS5_IJlSC_lEEESJ_SK_NS4_8TiledMMAINS4_8MMA_AtomIJNS4_4SM904GMMA31MMA_64x256x32_F32E5M2E5M2_SS_TNILNSO_7ScaleInE1ELSQ_1EEEEEENS4_6LayoutINS5_IJNSA_ILi2EEESC_SC_EEENS5_IJSC_NSA_ILi0EEESW_EEEEENS5_IJNS4_10UnderscoreESZ_SZ_EEEEENS4_23SM90_TMA_LOAD_MULTICASTENS4_14ComposedLayoutINS4_7SwizzleILi3ELi4ELi3EEENS4_18smem_ptr_flag_bitsILi8EEENST_INS5_IJNSA_ILi8EEESG_EEENS5_IJSG_SC_EEEEEEEvNS4_8identityES12_S1C_vS1D_EENS_8epilogue10collective6detail29Sm90TmaWarpSpecializedAdapterINS1G_15DefaultEpilogueISJ_SK_SK_NS1F_6thread17LinearCombinationISJ_Li1EffLNS1K_9ScaleType4KindE0ELNS_15FloatRoundStyleE2ESJ_EENS1_15EpilogueDefaultEEEEEvvEEEEvNT_6ParamsE)
        /*0008*/ 	.word	0x000000a8


	//----- nvinfo : EIATTR_FRAME_SIZE
	.align		4
.L_12:
        /*000c*/ 	.byte	0x04, 0x11
        /*000e*/ 	.short	(.L_14 - .L_13)
	.align		4
.L_13:
        /*0010*/ 	.word	index@(_ZN7cutlass13device_kernelINS_4gemm6kernel13GemmUniversalIN4cute5tupleIJiiiiEEENS1_10collective13CollectiveMmaINS1_37MainloopSm90TmaGmmaWarpSpecializedFP8ILi4ENS5_IJNS4_1CILi4EEESB_NSA_ILi1EEEEEENS1_35KernelTmaWarpSpecializedCooperativeEEENS5_IJNSA_ILi128EEENSA_ILi256EEESG_EEENS_12float_e5m2_tENS5_IJlSC_lEEESJ_SK_NS4_8TiledMMAINS4_8MMA_AtomIJNS4_4SM904GMMA31MMA_64x256x32_F32E5M2E5M2_SS_TNILNSO_7ScaleInE1ELSQ_1EEEEEENS4_6LayoutINS5_IJNSA_ILi2EEESC_SC_EEENS5_IJSC_NSA_ILi0EEESW_EEEEENS5_IJNS4_10UnderscoreESZ_SZ_EEEEENS4_23SM90_TMA_LOAD_MULTICASTENS4_14ComposedLayoutINS4_7SwizzleILi3ELi4ELi3EEENS4_18smem_ptr_flag_bitsILi8EEENST_INS5_IJNSA_ILi8EEESG_EEENS5_IJSG_SC_EEEEEEEvNS4_8identityES12_S1C_vS1D_EENS_8epilogue10collective6detail29Sm90TmaWarpSpecializedAdapterINS1G_15DefaultEpilogueISJ_SK_SK_NS1F_6thread17LinearCombinationISJ_Li1EffLNS1K_9ScaleType4KindE0ELNS_15FloatRoundStyleE2ESJ_EENS1_15EpilogueDefaultEEEEEvvEEEEvNT_6ParamsE)
        /*0014*/ 	.word	0x000000f8


	//----- nvinfo : EIATTR_MIN_STACK_SIZE
	.align		4
.L_14:
        /*0018*/ 	.byte	0x04, 0x12
        /*001a*/ 	.short	(.L_16 - .L_15)
	.align		4
.L_15:
        /*001c*/ 	.word	index@(_ZN7cutlass13device_kernelINS_4gemm6kernel13GemmUniversalIN4cute5tupleIJiiiiEEENS1_10collective13CollectiveMmaINS1_37MainloopSm90TmaGmmaWarpSpecializedFP8ILi4ENS5_IJNS4_1CILi4EEESB_NSA_ILi1EEEEEENS1_35KernelTmaWarpSpecializedCooperativeEEENS5_IJNSA_ILi128EEENSA_ILi256EEESG_EEENS_12float_e5m2_tENS5_IJlSC_lEEESJ_SK_NS4_8TiledMMAINS4_8MMA_AtomIJNS4_4SM904GMMA31MMA_64x256x32_F32E5M2E5M2_SS_TNILNSO_7ScaleInE1ELSQ_1EEEEEENS4_6LayoutINS5_IJNSA_ILi2EEESC_SC_EEENS5_IJSC_NSA_ILi0EEESW_EEEEENS5_IJNS4_10UnderscoreESZ_SZ_EEEEENS4_23SM90_TMA_LOAD_MULTICASTENS4_14ComposedLayoutINS4_7SwizzleILi3ELi4ELi3EEENS4_18smem_ptr_flag_bitsILi8EEENST_INS5_IJNSA_ILi8EEESG_EEENS5_IJSG_SC_EEEEEEEvNS4_8identityES12_S1C_vS1D_EENS_8epilogue10collective6detail29Sm90TmaWarpSpecializedAdapterINS1G_15DefaultEpilogueISJ_SK_SK_NS1F_6thread17LinearCombinationISJ_Li1EffLNS1K_9ScaleType4KindE0ELNS_15FloatRoundStyleE2ESJ_EENS1_15EpilogueDefaultEEEEEvvEEEEvNT_6ParamsE)
        /*0020*/ 	.word	0x000000f8
.L_16:


//--------------------- .nv.compat                --------------------------
	.section	.nv.compat,"",@"SHT_CUDA_COMPAT_INFO"
	.align	4
        /*0000*/ 	.byte	0x02, 0x09, 0x01, 0x00, 0x02, 0x02, 0x04, 0x00, 0x02, 0x05, 0x05, 0x00, 0x03, 0x07, 0x01, 0x01
        /*0010*/ 	.byte	0x02, 0x03, 0x01, 0x00, 0x02, 0x06, 0x01, 0x00, 0x04, 0x0b, 0x08, 0x00, 0x00, 0x00, 0x00, 0x00
        /*0020*/ 	.byte	0x00, 0x00, 0x00, 0x00


//--------------------- .nv.info._ZN7cutlass13device_kernelINS_4gemm6kernel13GemmUniversalIN4cute5tupleIJiiiiEEENS1_10collective13CollectiveMmaINS1_37MainloopSm90TmaGmmaWarpSpecializedFP8ILi4ENS5_IJNS4_1CILi4EEESB_NSA_ILi1EEEEEENS1_35KernelTmaWarpSpecializedCooperativeEEENS5_IJNSA_ILi128EEENSA_ILi256EEESG_EEENS_12float_e5m2_tENS5_IJlSC_lEEESJ_SK_NS4_8TiledMMAINS4_8MMA_AtomIJNS4_4SM904GMMA31MMA_64x256x32_F32E5M2E5M2_SS_TNILNSO_7ScaleInE1ELSQ_1EEEEEENS4_6LayoutINS5_IJNSA_ILi2EEESC_SC_EEENS5_IJSC_NSA_ILi0EEESW_EEEEENS5_IJNS4_10UnderscoreESZ_SZ_EEEEENS4_23SM90_TMA_LOAD_MULTICASTENS4_14ComposedLayoutINS4_7SwizzleILi3ELi4ELi3EEENS4_18smem_ptr_flag_bitsILi8EEENST_INS5_IJNSA_ILi8EEESG_EEENS5_IJSG_SC_EEEEEEEvNS4_8identityES12_S1C_vS1D_EENS_8epilogue10collective6detail29Sm90TmaWarpSpecializedAdapterINS1G_15DefaultEpilogueISJ_SK_SK_NS1F_6thread17LinearCombinationISJ_Li1EffLNS1K_9ScaleType4KindE0ELNS_15FloatRoundStyleE2ESJ_EENS1_15EpilogueDefaultEEEEEvvEEEEvNT_6ParamsE --------------------------
	.section	.nv.info._ZN7cutlass13device_kernelINS_4gemm6kernel13GemmUniversalIN4cute5tupleIJiiiiEEENS1_10collective13CollectiveMmaINS1_37MainloopSm90TmaGmmaWarpSpecializedFP8ILi4ENS5_IJNS4_1CILi4EEESB_NSA_ILi1EEEEEENS1_35KernelTmaWarpSpecializedCooperativeEEENS5_IJNSA_ILi128EEENSA_ILi256EEESG_EEENS_12float_e5m2_tENS5_IJlSC_lEEESJ_SK_NS4_8TiledMMAINS4_8MMA_AtomIJNS4_4SM904GMMA31MMA_64x256x32_F32E5M2E5M2_SS_TNILNSO_7ScaleInE1ELSQ_1EEEEEENS4_6LayoutINS5_IJNSA_ILi2EEESC_SC_EEENS5_IJSC_NSA_ILi0EEESW_EEEEENS5_IJNS4_10UnderscoreESZ_SZ_EEEEENS4_23SM90_TMA_LOAD_MULTICASTENS4_14ComposedLayoutINS4_7SwizzleILi3ELi4ELi3EEENS4_18smem_ptr_flag_bitsILi8EEENST_INS5_IJNSA_ILi8EEESG_EEENS5_IJSG_SC_EEEEEEEvNS4_8identityES12_S1C_vS1D_EENS_8epilogue10collective6detail29Sm90TmaWarpSpecializedAdapterINS1G_15DefaultEpilogueISJ_SK_SK_NS1F_6thread17LinearCombinationISJ_Li1EffLNS1K_9ScaleType4KindE0ELNS_15FloatRoundStyleE2ESJ_EENS1_15EpilogueDefaultEEEEEvvEEEEvNT_6ParamsE,"",@"SHT_CUDA_INFO"
	.sectionflags	@""
	.align	4


	//----- nvinfo : EIATTR_CUDA_API_VERSION
	.align		4
        /*0000*/ 	.byte	0x04, 0x37
        /*0002*/ 	.short	(.L_18 - .L_17)
.L_17:
        /*0004*/ 	.word	0x00000082


	//----- nvinfo : EIATTR_KPARAM_INFO
	.align		4
.L_18:
        /*0008*/ 	.byte	0x04, 0x17
        /*000a*/ 	.short	(.L_20 - .L_19)
.L_19:
        /*000c*/ 	.word	0x00000000
        /*0010*/ 	.short	0x0000
        /*0012*/ 	.short	0x0070
        /*0014*/ 	.byte	0x00, 0xf0, 0x01, 0x10


	//----- nvinfo : EIATTR_SPARSE_MMA_MASK
	.align		4
.L_20:
        /*0018*/ 	.byte	0x03, 0x50
        /*001a*/ 	.short	0x0000


	//----- nvinfo : EIATTR_MAXREG_COUNT
	.align		4
        /*001c*/ 	.byte	0x03, 0x1b
        /*001e*/ 	.short	0x00a8


	//----- nvinfo : EIATTR_NUM_BARRIERS
	.align		4
        /*0020*/ 	.byte	0x02, 0x4c
        /*0022*/ 	.byte	0x01
	.zero		1


	//----- nvinfo : EIATTR_ANNOTATIONS
	.align		4
        /*0024*/ 	.byte	0x04, 0x55
        /*0026*/ 	.short	(.L_22 - .L_21)


	//   ....[0]....
.L_21:
        /*0028*/ 	.word	0x00000001
        /*002c*/ 	.byte	0x30, 0x07, 0x00, 0x00, 0x01, 0x00, 0x00, 0x00, 0x20, 0x08, 0x00, 0x00, 0x01, 0x00, 0x00, 0x00
        /* <DEDUP_REMOVED lines=192> */
        /*0c3c*/ 	.byte	0xf0, 0x05, 0x01, 0x00


	//----- nvinfo : EIATTR_MERCURY_ISA_VERSION
	.align		4
.L_22:
        /*0c40*/ 	.byte	0x03, 0x5f
        /*0c42*/ 	.short	0x0101


	//----- nvinfo : EIATTR_INT_WARP_WIDE_INSTR_OFFSETS
	.align		4
        /*0c44*/ 	.byte	0x04, 0x31
        /*0c46*/ 	.short	(.L_24 - .L_23)


	//   ....[0]....
.L_23:
        /*0c48*/ 	.word	0x00000570


	//   ....[1]....
        /*0c4c*/ 	.word	0x00000580


	//   ....[2]....
        /*0c50*/ 	.word	0x00000700


	//   ....[3]....
        /*0c54*/ 	.word	0x000053e0


	//----- nvinfo : EIATTR_COOP_GROUP_MASK_REGIDS
	.align		4
.L_24:
        /*0c58*/ 	.byte	0x04, 0x29
        /*0c5a*/ 	.short	(.L_26 - .L_25)


	//   ....[0]....
.L_25:
        /*0c5c*/ 	.word	0xffffffff


	//   ....[1]....
        /*0c60*/ 	.word	0xffffffff


	//   ....[2]....
        /*0c64*/ 	.word	0xffffffff


	//   ....[3]....
        /*0c68*/ 	.word	0xffffffff


	//   ....[4]....
        /*0c6c*/ 	.word	0xffffffff


	//   ....[5]....
        /*0c70*/ 	.word	0xffffffff


	//----- nvinfo : EIATTR_COOP_GROUP_INSTR_OFFSETS
	.align		4
.L_26:
        /*0c74*/ 	.byte	0x04, 0x28
        /*0c76*/ 	.short	(.L_28 - .L_27)


	//   ....[0]....
.L_27:
        /*0c78*/ 	.word	0x00000070


	//   ....[1]....
        /*0c7c*/ 	.word	0x00000080


	//   ....[2]....
        /*0c80*/ 	.word	0x000001a0


	//   ....[3]....
        /*0c84*/ 	.word	0x000003d0


	//   ....[4]....
        /*0c88*/ 	.word	0x00000860


	//   ....[5]....
        /*0c8c*/ 	.word	0x000015e0


	//----- nvinfo : EIATTR_REG_RECONFIG
	.align		4
.L_28:
        /*0c90*/ 	.byte	0x01, 0x54
	.zero		2


	//----- nvinfo : EIATTR_MBARRIER_INSTR_OFFSETS
	.align		4
        /*0c94*/ 	.byte	0x04, 0x39
        /*0c96*/ 	.short	(.L_30 - .L_29)


	//   ....[0]....
.L_29:
        /*0c98*/ 	.word	0x00000340
        /*0c9c*/ 	.word	0x000000ff
        /*0ca0*/ 	.word	0x00000000
        /*0ca4*/ 	.short	0x0100
        /*0ca6*/ 	.byte	0x09
	.zero		1


	//   ....[1]....
        /*0ca8*/ 	.word	0x00000350
        /*0cac*/ 	.word	0x000000ff
        /*0cb0*/ 	.word	0x00000020
        /*0cb4*/ 	.short	0x0100
        /*0cb6*/ 	.byte	0x09
	.zero		1


	//   ....[2]....
        /*0cb8*/ 	.word	0x00000360
        /*0cbc*/ 	.word	0x000000ff
        /*0cc0*/ 	.word	0x00000008
        /*0cc4*/ 	.short	0x0100
        /*0cc6*/ 	.byte	0x09
	.zero		1


	//   ....[3]....
        /*0cc8*/ 	.word	0x00000370
        /*0ccc*/ 	.word	0x000000ff
        /*0cd0*/ 	.word	0x00000028
        /*0cd4*/ 	.short	0x0100
        /*0cd6*/ 	.byte	0x09
	.zero		1


	//   ....[4]....
        /*0cd8*/ 	.word	0x00000380
        /*0cdc*/ 	.word	0x000000ff
        /*0ce0*/ 	.word	0x00000010
        /*0ce4*/ 	.short	0x0100
        /*0ce6*/ 	.byte	0x09
	.zero		1


	//   ....[5]....
        /*0ce8*/ 	.word	0x00000390
        /*0cec*/ 	.word	0x000000ff
        /*0cf0*/ 	.word	0x00000030
        /*0cf4*/ 	.short	0x0100
        /*0cf6*/ 	.byte	0x09
	.zero		1


	//   ....[6]....
        /*0cf8*/ 	.word	0x000003a0
        /*0cfc*/ 	.word	0x000000ff
        /*0d00*/ 	.word	0x00000018
        /*0d04*/ 	.short	0x0100
        /*0d06*/ 	.byte	0x09
	.zero		1


	//   ....[7]....
        /*0d08*/ 	.word	0x000003b0
        /*0d0c*/ 	.word	0x000000ff
        /*0d10*/ 	.word	0x00000038
        /*0d14*/ 	.short	0x0100
        /*0d16*/ 	.byte	0x09
	.zero		1


	//   ....[8]....
        /*0d18*/ 	.word	0x00000780
        /*0d1c*/ 	.word	0x000000ff
        /*0d20*/ 	.word	0x00000050
        /*0d24*/ 	.short	0x0100
        /*0d26*/ 	.byte	0x06
	.zero		1


	//   ....[9]....
        /*0d28*/ 	.word	0x000007e0
        /*0d2c*/ 	.word	0x000000ff
        /*0d30*/ 	.word	0x00000058
        /*0d34*/ 	.short	0x0100
        /*0d36*/ 	.byte	0x06
	.zero		1


	//   ....[10]....
        /*0d38*/ 	.word	0x00001de0
        /*0d3c*/ 	.word	0x000000ff
        /*0d40*/ 	.word	0x00000000
        /*0d44*/ 	.short	0x010a
        /*0d46*/ 	.byte	0x06
	.zero		1


	//   ....[11]....
        /*0d48*/ 	.word	0x00001e20
        /*0d4c*/ 	.word	0x000000ff
        /*0d50*/ 	.word	0x00000000
        /*0d54*/ 	.short	0x010a
        /*0d56*/ 	.byte	0x06
	.zero		1


	//   ....[12]....
        /*0d58*/ 	.word	0x000030f0
        /*0d5c*/ 	.word	0x000000ff
        /*0d60*/ 	.word	0x00000000
        /*0d64*/ 	.short	0x010a
        /*0d66*/ 	.byte	0x09
	.zero		1


	//   ....[13]....
        /*0d68*/ 	.word	0x00003130
        /*0d6c*/ 	.word	0x000000ff
        /*0d70*/ 	.word	0x00000000
        /*0d74*/ 	.short	0x010a
        /*0d76*/ 	.byte	0x09
	.zero		1


	//   ....[14]....
        /*0d78*/ 	.word	0x00004270
        /*0d7c*/ 	.word	0x000000e5
        /*0d80*/ 	.word	0x00000000
        /*0d84*/ 	.short	0x0101
        /*0d86*/ 	.byte	0x3f
	.zero		1


	//   ....[15]....
        /*0d88*/ 	.word	0x00005480
        /*0d8c*/ 	.word	0x00000018
        /*0d90*/ 	.word	0x00000000
        /*0d94*/ 	.short	0x0101
        /*0d96*/ 	.byte	0x3f
	.zero		1


	//   ....[16]....
        /*0d98*/ 	.word	0x0000f7c0
        /*0d9c*/ 	.word	0x0000000b
        /*0da0*/ 	.word	0x00000020
        /*0da4*/ 	.short	0x010a
        /*0da6*/ 	.byte	0x3f
	.zero		1


	//   ....[17]....
        /*0da8*/ 	.word	0x0000fc00
        /*0dac*/ 	.word	0x00000003
        /*0db0*/ 	.word	0x00000058
        /*0db4*/ 	.short	0x0101
        /*0db6*/ 	.byte	0x3f
	.zero		1


	//   ....[18]....
        /*0db8*/ 	.word	0x00010340
        /*0dbc*/ 	.word	0x00000007
        /*0dc0*/ 	.word	0x00000000
        /*0dc4*/ 	.short	0x010a
        /*0dc6*/ 	.byte	0x3f
	.zero		1


	//   ....[19]....
        /*0dc8*/ 	.word	0x000103c0
        /*0dcc*/ 	.word	0x00000009
        /*0dd0*/ 	.word	0x00000000
        /*0dd4*/ 	.short	0x010a
        /*0dd6*/ 	.byte	0x3f
	.zero		1


	//   ....[20]....
        /*0dd8*/ 	.word	0x00010450
        /*0ddc*/ 	.word	0x00000006
        /*0de0*/ 	.word	0x00000000
        /*0de4*/ 	.short	0x010a
        /*0de6*/ 	.byte	0x3f
	.zero		1


	//   ....[21]....
        /*0de8*/ 	.word	0x000104e0
        /*0dec*/ 	.word	0x00000003
        /*0df0*/ 	.word	0x00000000
        /*0df4*/ 	.short	0x010a
        /*0df6*/ 	.byte	0x3f
	.zero		1


	//   ....[22]....
        /*0df8*/ 	.word	0x00010550
        /*0dfc*/ 	.word	0x00000003
        /*0e00*/ 	.word	0x00000000
        /*0e04*/ 	.short	0x010a
        /*0e06*/ 	.byte	0x3f
	.zero		1


	//   ....[23]....
        /*0e08*/ 	.word	0x000105c0
        /*0e0c*/ 	.word	0x00000000
        /*0e10*/ 	.word	0x00000000
        /*0e14*/ 	.short	0x010a
        /*0e16*/ 	.byte	0x3f
	.zero		1


	//   ....[24]....
        /*0e18*/ 	.word	0x000106a0
        /*0e1c*/ 	.word	0x0000000b
        /*0e20*/ 	.word	0x00000020
        /*0e24*/ 	.short	0x010a
        /*0e26*/ 	.byte	0x3f
	.zero		1


	//   ....[25]....
        /*0e28*/ 	.word	0x00010770
        /*0e2c*/ 	.word	0x00000007
        /*0e30*/ 	.word	0x00000000
        /*0e34*/ 	.short	0x010a
        /*0e36*/ 	.byte	0x3f
	.zero		1


	//   ....[26]....
        /*0e38*/ 	.word	0x000107c0
        /*0e3c*/ 	.word	0x00000009
        /*0e40*/ 	.word	0x00000000
        /*0e44*/ 	.short	0x010a
        /*0e46*/ 	.byte	0x3f
	.zero		1


	//   ....[27]....
        /*0e48*/ 	.word	0x00010810
        /*0e4c*/ 	.word	0x00000006
        /*0e50*/ 	.word	0x00000000
        /*0e54*/ 	.short	0x010a
        /*0e56*/ 	.byte	0x3f
	.zero		1


	//----- nvinfo : EIATTR_NUM_MBARRIERS
	.align		4
.L_30:
        /*0e58*/ 	.byte	0x03, 0x38
        /*0e5a*/ 	.short	0x000a


	//----- nvinfo : EIATTR_EXIT_INSTR_OFFSETS
	.align		4
        /*0e5c*/ 	.byte	0x04, 0x1c
        /*0e5e*/ 	.short	(.L_32 - .L_31)


	//   ....[0]....
.L_31:
        /*0e60*/ 	.word	0x000009f0


	//   ....[1]....
        /*0e64*/ 	.word	0x00001280


	//   ....[2]....
        /*0e68*/ 	.word	0x0000ed80


	//   ....[3]....
        /*0e6c*/ 	.word	0x0000f310


	//   ....[4]....
        /*0e70*/ 	.word	0x00010530


	//----- nvinfo : EIATTR_MAX_THREADS
	.align		4
.L_32:
        /*0e74*/ 	.byte	0x04, 0x05
        /*0e76*/ 	.short	(.L_34 - .L_33)
.L_33:
        /*0e78*/ 	.word	0x00000180
        /*0e7c*/ 	.word	0x00000001
        /*0e80*/ 	.word	0x00000001


	//----- nvinfo : EIATTR_CRS_STACK_SIZE
	.align		4
.L_34:
        /*0e84*/ 	.byte	0x04, 0x1e
        /*0e86*/ 	.short	(.L_36 - .L_35)
.L_35:
        /*0e88*/ 	.word	0x00000000


	//----- nvinfo : EIATTR_CBANK_PARAM_SIZE
	.align		4
.L_36:
        /*0e8c*/ 	.byte	0x03, 0x19
        /*0e8e*/ 	.short	0x0470


	//----- nvinfo : EIATTR_PARAM_CBANK
	.align		4
        /*0e90*/ 	.byte	0x04, 0x0a
        /*0e92*/ 	.short	(.L_38 - .L_37)
	.align		4
.L_37:
        /*0e94*/ 	.word	index@(.nv.constant0._ZN7cutlass13device_kernelINS_4gemm6kernel13GemmUniversalIN4cute5tupleIJiiiiEEENS1_10collective13CollectiveMmaINS1_37MainloopSm90TmaGmmaWarpSpecializedFP8ILi4ENS5_IJNS4_1CILi4EEESB_NSA_ILi1EEEEEENS1_35KernelTmaWarpSpecializedCooperativeEEENS5_IJNSA_ILi128EEENSA_ILi256EEESG_EEENS_12float_e5m2_tENS5_IJlSC_lEEESJ_SK_NS4_8TiledMMAINS4_8MMA_AtomIJNS4_4SM904GMMA31MMA_64x256x32_F32E5M2E5M2_SS_TNILNSO_7ScaleInE1ELSQ_1EEEEEENS4_6LayoutINS5_IJNSA_ILi2EEESC_SC_EEENS5_IJSC_NSA_ILi0EEESW_EEEEENS5_IJNS4_10UnderscoreESZ_SZ_EEEEENS4_23SM90_TMA_LOAD_MULTICASTENS4_14ComposedLayoutINS4_7SwizzleILi3ELi4ELi3EEENS4_18smem_ptr_flag_bitsILi8EEENST_INS5_IJNSA_ILi8EEESG_EEENS5_IJSG_SC_EEEEEEEvNS4_8identityES12_S1C_vS1D_EENS_8epilogue10collective6detail29Sm90TmaWarpSpecializedAdapterINS1G_15DefaultEpilogueISJ_SK_SK_NS1F_6thread17LinearCombinationISJ_Li1EffLNS1K_9ScaleType4KindE0ELNS_15FloatRoundStyleE2ESJ_EENS1_15EpilogueDefaultEEEEEvvEEEEvNT_6ParamsE)
        /*0e98*/ 	.short	0x0210
        /*0e9a*/ 	.short	0x0470


	//----- nvinfo : EIATTR_SW_WAR
	.align		4
.L_38:
        /*0e9c*/ 	.byte	0x04, 0x36
        /*0e9e*/ 	.short	(.L_40 - .L_39)
.L_39:
        /*0ea0*/ 	.word	0x00000008
.L_40:


//--------------------- .nv.callgraph             --------------------------
	.section	.nv.callgraph,"",@"SHT_CUDA_CALLGRAPH"
	.align	4
	.sectionentsize	8
	.align		4
        /*0000*/ 	.word	0x00000000
	.align		4
        /*0004*/ 	.word	0xffffffff
	.align		4
        /*0008*/ 	.word	0x00000000
	.align		4
        /*000c*/ 	.word	0xfffffffe
	.align		4
        /*0010*/ 	.word	0x00000000
	.align		4
        /*0014*/ 	.word	0xfffffffd
	.align		4
        /*0018*/ 	.word	0x00000000
	.align		4
        /*001c*/ 	.word	0xfffffffc


//--------------------- .nv.constant4             --------------------------
	.section	.nv.constant4,"a",@progbits
	.align	8
	.align		8
.nv.constant4:
        /*0000*/ 	.dword	_ZN40_INTERNAL_59fb7ef3_4_k_cu_4773b73b_276174cuda3std3__45__cpo5beginE
	.align		8
        /*0008*/ 	.dword	_ZN40_INTERNAL_59fb7ef3_4_k_cu_4773b73b_276174cuda3std3__45__cpo3endE
	.align		8
        /*0010*/ 	.dword	_ZN40_INTERNAL_59fb7ef3_4_k_cu_4773b73b_276174cuda3std3__45__cpo6cbeginE
	.align		8
        /*0018*/ 	.dword	_ZN40_INTERNAL_59fb7ef3_4_k_cu_4773b73b_276174cuda3std3__45__cpo4cendE
	.align		8
        /*0020*/ 	.dword	_ZN40_INTERNAL_59fb7ef3_4_k_cu_4773b73b_276174cuda3std3__442_GLOBAL__N__59fb7ef3_4_k_cu_4773b73b_276176ignoreE
	.align		8
        /*0028*/ 	.dword	_ZN40_INTERNAL_59fb7ef3_4_k_cu_4773b73b_276174cuda3std3__419piecewise_constructE
	.align		8
        /*0030*/ 	.dword	_ZN40_INTERNAL_59fb7ef3_4_k_cu_4773b73b_276174cuda3std3__48in_placeE
	.align		8
        /*0038*/ 	.dword	_ZN40_INTERNAL_59fb7ef3_4_k_cu_4773b73b_276174cuda3std6ranges3__45__cpo4swapE
	.align		8
        /*0040*/ 	.dword	_ZN40_INTERNAL_59fb7ef3_4_k_cu_4773b73b_276174cuda3std6ranges3__45__cpo9iter_moveE
	.align		8
        /*0048*/ 	.dword	_ZN40_INTERNAL_59fb7ef3_4_k_cu_4773b73b_276174cute7productE
	.align		8
        /*0050*/ 	.dword	_ZN40_INTERNAL_59fb7ef3_4_k_cu_4773b73b_276174cute1_E


//--------------------- .text._ZN7cutlass13device_kernelINS_4gemm6kernel13GemmUniversalIN4cute5tupleIJiiiiEEENS1_10collective13CollectiveMmaINS1_37MainloopSm90TmaGmmaWarpSpecializedFP8ILi4ENS5_IJNS4_1CILi4EEESB_NSA_ILi1EEEEEENS1_35KernelTmaWarpSpecializedCooperativeEEENS5_IJNSA_ILi128EEENSA_ILi256EEESG_EEENS_12float_e5m2_tENS5_IJlSC_lEEESJ_SK_NS4_8TiledMMAINS4_8MMA_AtomIJNS4_4SM904GMMA31MMA_64x256x32_F32E5M2E5M2_SS_TNILNSO_7ScaleInE1ELSQ_1EEEEEENS4_6LayoutINS5_IJNSA_ILi2EEESC_SC_EEENS5_IJSC_NSA_ILi0EEESW_EEEEENS5_IJNS4_10UnderscoreESZ_SZ_EEEEENS4_23SM90_TMA_LOAD_MULTICASTENS4_14ComposedLayoutINS4_7SwizzleILi3ELi4ELi3EEENS4_18smem_ptr_flag_bitsILi8EEENST_INS5_IJNSA_ILi8EEESG_EEENS5_IJSG_SC_EEEEEEEvNS4_8identityES12_S1C_vS1D_EENS_8epilogue10collective6detail29Sm90TmaWarpSpecializedAdapterINS1G_15DefaultEpilogueISJ_SK_SK_NS1F_6thread17LinearCombinationISJ_Li1EffLNS1K_9ScaleType4KindE0ELNS_15FloatRoundStyleE2ESJ_EENS1_15EpilogueDefaultEEEEEvvEEEEvNT_6ParamsE --------------------------
	.section	.text._ZN7cutlass13device_kernelINS_4gemm6kernel13GemmUniversalIN4cute5tupleIJiiiiEEENS1_10collective13CollectiveMmaINS1_37MainloopSm90TmaGmmaWarpSpecializedFP8ILi4ENS5_IJNS4_1CILi4EEESB_NSA_ILi1EEEEEENS1_35KernelTmaWarpSpecializedCooperativeEEENS5_IJNSA_ILi128EEENSA_ILi256EEESG_EEENS_12float_e5m2_tENS5_IJlSC_lEEESJ_SK_NS4_8TiledMMAINS4_8MMA_AtomIJNS4_4SM904GMMA31MMA_64x256x32_F32E5M2E5M2_SS_TNILNSO_7ScaleInE1ELSQ_1EEEEEENS4_6LayoutINS5_IJNSA_ILi2EEESC_SC_EEENS5_IJSC_NSA_ILi0EEESW_EEEEENS5_IJNS4_10UnderscoreESZ_SZ_EEEEENS4_23SM90_TMA_LOAD_MULTICASTENS4_14ComposedLayoutINS4_7SwizzleILi3ELi4ELi3EEENS4_18smem_ptr_flag_bitsILi8EEENST_INS5_IJNSA_ILi8EEESG_EEENS5_IJSG_SC_EEEEEEEvNS4_8identityES12_S1C_vS1D_EENS_8epilogue10collective6detail29Sm90TmaWarpSpecializedAdapterINS1G_15DefaultEpilogueISJ_SK_SK_NS1F_6thread17LinearCombinationISJ_Li1EffLNS1K_9ScaleType4KindE0ELNS_15FloatRoundStyleE2ESJ_EENS1_15EpilogueDefaultEEEEEvvEEEEvNT_6ParamsE,"ax",@progbits
	.align	128
.text._ZN7cutlass13device_kernelINS_4gemm6kernel13GemmUniversalIN4cute5tupleIJiiiiEEENS1_10collective13CollectiveMmaINS1_37MainloopSm90TmaGmmaWarpSpecializedFP8ILi4ENS5_IJNS4_1CILi4EEESB_NSA_ILi1EEEEEENS1_35KernelTmaWarpSpecializedCooperativeEEENS5_IJNSA_ILi128EEENSA_ILi256EEESG_EEENS_12float_e5m2_tENS5_IJlSC_lEEESJ_SK_NS4_8TiledMMAINS4_8MMA_AtomIJNS4_4SM904GMMA31MMA_64x256x32_F32E5M2E5M2_SS_TNILNSO_7ScaleInE1ELSQ_1EEEEEENS4_6LayoutINS5_IJNSA_ILi2EEESC_SC_EEENS5_IJSC_NSA_ILi0EEESW_EEEEENS5_IJNS4_10UnderscoreESZ_SZ_EEEEENS4_23SM90_TMA_LOAD_MULTICASTENS4_14ComposedLayoutINS4_7SwizzleILi3ELi4ELi3EEENS4_18smem_ptr_flag_bitsILi8EEENST_INS5_IJNSA_ILi8EEESG_EEENS5_IJSG_SC_EEEEEEEvNS4_8identityES12_S1C_vS1D_EENS_8epilogue10collective6detail29Sm90TmaWarpSpecializedAdapterINS1G_15DefaultEpilogueISJ_SK_SK_NS1F_6thread17LinearCombinationISJ_Li1EffLNS1K_9ScaleType4KindE0ELNS_15FloatRoundStyleE2ESJ_EENS1_15EpilogueDefaultEEEEEvvEEEEvNT_6ParamsE:
        .type           _ZN7cutlass13device_kernelINS_4gemm6kernel13GemmUniversalIN4cute5tupleIJiiiiEEENS1_10collective13CollectiveMmaINS1_37MainloopSm90TmaGmmaWarpSpecializedFP8ILi4ENS5_IJNS4_1CILi4EEESB_NSA_ILi1EEEEEENS1_35KernelTmaWarpSpecializedCooperativeEEENS5_IJNSA_ILi128EEENSA_ILi256EEESG_EEENS_12float_e5m2_tENS5_IJlSC_lEEESJ_SK_NS4_8TiledMMAINS4_8MMA_AtomIJNS4_4SM904GMMA31MMA_64x256x32_F32E5M2E5M2_SS_TNILNSO_7ScaleInE1ELSQ_1EEEEEENS4_6LayoutINS5_IJNSA_ILi2EEESC_SC_EEENS5_IJSC_NSA_ILi0EEESW_EEEEENS5_IJNS4_10UnderscoreESZ_SZ_EEEEENS4_23SM90_TMA_LOAD_MULTICASTENS4_14ComposedLayoutINS4_7SwizzleILi3ELi4ELi3EEENS4_18smem_ptr_flag_bitsILi8EEENST_INS5_IJNSA_ILi8EEESG_EEENS5_IJSG_SC_EEEEEEEvNS4_8identityES12_S1C_vS1D_EENS_8epilogue10collective6detail29Sm90TmaWarpSpecializedAdapterINS1G_15DefaultEpilogueISJ_SK_SK_NS1F_6thread17LinearCombinationISJ_Li1EffLNS1K_9ScaleType4KindE0ELNS_15FloatRoundStyleE2ESJ_EENS1_15EpilogueDefaultEEEEEvvEEEEvNT_6ParamsE,@function
        .size           _ZN7cutlass13device_kernelINS_4gemm6kernel13GemmUniversalIN4cute5tupleIJiiiiEEENS1_10collective13CollectiveMmaINS1_37MainloopSm90TmaGmmaWarpSpecializedFP8ILi4ENS5_IJNS4_1CILi4EEESB_NSA_ILi1EEEEEENS1_35KernelTmaWarpSpecializedCooperativeEEENS5_IJNSA_ILi128EEENSA_ILi256EEESG_EEENS_12float_e5m2_tENS5_IJlSC_lEEESJ_SK_NS4_8TiledMMAINS4_8MMA_AtomIJNS4_4SM904GMMA31MMA_64x256x32_F32E5M2E5M2_SS_TNILNSO_7ScaleInE1ELSQ_1EEEEEENS4_6LayoutINS5_IJNSA_ILi2EEESC_SC_EEENS5_IJSC_NSA_ILi0EEESW_EEEEENS5_IJNS4_10UnderscoreESZ_SZ_EEEEENS4_23SM90_TMA_LOAD_MULTICASTENS4_14ComposedLayoutINS4_7SwizzleILi3ELi4ELi3EEENS4_18smem_ptr_flag_bitsILi8EEENST_INS5_IJNSA_ILi8EEESG_EEENS5_IJSG_SC_EEEEEEEvNS4_8identityES12_S1C_vS1D_EENS_8epilogue10collective6detail29Sm90TmaWarpSpecializedAdapterINS1G_15DefaultEpilogueISJ_SK_SK_NS1F_6thread17LinearCombinationISJ_Li1EffLNS1K_9ScaleType4KindE0ELNS_15FloatRoundStyleE2ESJ_EENS1_15EpilogueDefaultEEEEEvvEEEEvNT_6ParamsE,(.L_x_332 - _ZN7cutlass13device_kernelINS_4gemm6kernel13GemmUniversalIN4cute5tupleIJiiiiEEENS1_10collective13CollectiveMmaINS1_37MainloopSm90TmaGmmaWarpSpecializedFP8ILi4ENS5_IJNS4_1CILi4EEESB_NSA_ILi1EEEEEENS1_35KernelTmaWarpSpecializedCooperativeEEENS5_IJNSA_ILi128EEENSA_ILi256EEESG_EEENS_12float_e5m2_tENS5_IJlSC_lEEESJ_SK_NS4_8TiledMMAINS4_8MMA_AtomIJNS4_4SM904GMMA31MMA_64x256x32_F32E5M2E5M2_SS_TNILNSO_7ScaleInE1ELSQ_1EEEEEENS4_6LayoutINS5_IJNSA_ILi2EEESC_SC_EEENS5_IJSC_NSA_ILi0EEESW_EEEEENS5_IJNS4_10UnderscoreESZ_SZ_EEEEENS4_23SM90_TMA_LOAD_MULTICASTENS4_14ComposedLayoutINS4_7SwizzleILi3ELi4ELi3EEENS4_18smem_ptr_flag_bitsILi8EEENST_INS5_IJNSA_ILi8EEESG_EEENS5_IJSG_SC_EEEEEEEvNS4_8identityES12_S1C_vS1D_EENS_8epilogue10collective6detail29Sm90TmaWarpSpecializedAdapterINS1G_15DefaultEpilogueISJ_SK_SK_NS1F_6thread17LinearCombinationISJ_Li1EffLNS1K_9ScaleType4KindE0ELNS_15FloatRoundStyleE2ESJ_EENS1_15EpilogueDefaultEEEEEvvEEEEvNT_6ParamsE)
        .other          _ZN7cutlass13device_kernelINS_4gemm6kernel13GemmUniversalIN4cute5tupleIJiiiiEEENS1_10collective13CollectiveMmaINS1_37MainloopSm90TmaGmmaWarpSpecializedFP8ILi4ENS5_IJNS4_1CILi4EEESB_NSA_ILi1EEEEEENS1_35KernelTmaWarpSpecializedCooperativeEEENS5_IJNSA_ILi128EEENSA_ILi256EEESG_EEENS_12float_e5m2_tENS5_IJlSC_lEEESJ_SK_NS4_8TiledMMAINS4_8MMA_AtomIJNS4_4SM904GMMA31MMA_64x256x32_F32E5M2E5M2_SS_TNILNSO_7ScaleInE1ELSQ_1EEEEEENS4_6LayoutINS5_IJNSA_ILi2EEESC_SC_EEENS5_IJSC_NSA_ILi0EEESW_EEEEENS5_IJNS4_10UnderscoreESZ_SZ_EEEEENS4_23SM90_TMA_LOAD_MULTICASTENS4_14ComposedLayoutINS4_7SwizzleILi3ELi4ELi3EEENS4_18smem_ptr_flag_bitsILi8EEENST_INS5_IJNSA_ILi8EEESG_EEENS5_IJSG_SC_EEEEEEEvNS4_8identityES12_S1C_vS1D_EENS_8epilogue10collective6detail29Sm90TmaWarpSpecializedAdapterINS1G_15DefaultEpilogueISJ_SK_SK_NS1F_6thread17LinearCombinationISJ_Li1EffLNS1K_9ScaleType4KindE0ELNS_15FloatRoundStyleE2ESJ_EENS1_15EpilogueDefaultEEEEEvvEEEEvNT_6ParamsE,@"STO_CUDA_ENTRY STV_DEFAULT"
_ZN7cutlass13device_kernelINS_4gemm6kernel13GemmUniversalIN4cute5tupleIJiiiiEEENS1_10collective13CollectiveMmaINS1_37MainloopSm90TmaGmmaWarpSpecializedFP8ILi4ENS5_IJNS4_1CILi4EEESB_NSA_ILi1EEEEEENS1_35KernelTmaWarpSpecializedCooperativeEEENS5_IJNSA_ILi128EEENSA_ILi256EEESG_EEENS_12float_e5m2_tENS5_IJlSC_lEEESJ_SK_NS4_8TiledMMAINS4_8MMA_AtomIJNS4_4SM904GMMA31MMA_64x256x32_F32E5M2E5M2_SS_TNILNSO_7ScaleInE1ELSQ_1EEEEEENS4_6LayoutINS5_IJNSA_ILi2EEESC_SC_EEENS5_IJSC_NSA_ILi0EEESW_EEEEENS5_IJNS4_10UnderscoreESZ_SZ_EEEEENS4_23SM90_TMA_LOAD_MULTICASTENS4_14ComposedLayoutINS4_7SwizzleILi3ELi4ELi3EEENS4_18smem_ptr_flag_bitsILi8EEENST_INS5_IJNSA_ILi8EEESG_EEENS5_IJSG_SC_EEEEEEEvNS4_8identityES12_S1C_vS1D_EENS_8epilogue10collective6detail29Sm90TmaWarpSpecializedAdapterINS1G_15DefaultEpilogueISJ_SK_SK_NS1F_6thread17LinearCombinationISJ_Li1EffLNS1K_9ScaleType4KindE0ELNS_15FloatRoundStyleE2ESJ_EENS1_15EpilogueDefaultEEEEEvvEEEEvNT_6ParamsE:
[----:B------:R-:W0:Y:S02]  /*0000*/  LDC R1, c[0x0][0x28] ;  /* 0x00000a00ff017b82 */ /* 0x000e240000000800 */
[----:B0-----:R-:W-:Y:S01]  /*0010*/  VIADD R1, R1, 0xffffff08 ;  /* 0xffffff0801017836 */ /* 0x001fe20000000000 */
[----:B------:R-:W0:Y:S01]  /*0020*/  S2R R4, SR_TID.X ;  /* 0x0000000000047919 */ /* 0x000e220000002100 */
[----:B------:R-:W-:Y:S01]  /*0030*/  ELECT P0, URZ, PT ;  /* 0x00000000003f782f */ /* 0x000fe20003800000 */
[----:B------:R-:W-:Y:S01]  /*0040*/  BSSY B0, `(.L_x_0) ;  /* 0x0000015000007945 */ /* 0x000fe20003800000 */
[--C-:B0-----:R-:W-:Y:S02]  /*0050*/  SHF.R.U32.HI R0, RZ, 0x5, R4.reuse ;  /* 0x00000005ff007819 */ /* 0x101fe40000011604 */
[----:B------:R-:W-:-:S03]  /*0060*/  SHF.R.U32.HI R2, RZ, 0x7, R4 ;  /* 0x00000007ff027819 */ /* 0x000fc60000011604 */
[----:B------:R-:W0:Y:S04]  /*0070*/  SHFL.IDX PT, R3, R0, RZ, 0x1f ;  /* 0x00001fff00037589 */ /* 0x000e2800000e0000 */
[----:B------:R-:W1:Y:S01]  /*0080*/  SHFL.IDX PT, R2, R2, RZ, 0x1f ;  /* 0x00001fff02027589 */ /* 0x000e6200000e0000 */
[----:B0-----:R-:W-:Y:S02]  /*0090*/  R2UR UR4, R3 ;  /* 0x00000000030472ca */ /* 0x001fe400000e0000 */
[----:B-1----:R-:W-:-:S11]  /*00a0*/  R2UR UR6, R2 ;  /* 0x00000000020672ca */ /* 0x002fd600000e0000 */
[----:B------:R-:W-:Y:S02]  /*00b0*/  USHF.R.S32.HI UR5, URZ, 0x1f, UR4 ;  /* 0x0000001f3f057899 */ /* 0x000fe40008011404 */
[----:B------:R-:W-:Y:S02]  /*00c0*/  ISETP.NE.OR P0, PT, RZ, UR4, !P0 ;  /* 0x00000004ff007c0c */ /* 0x000fe4000c705670 */
[----:B------:R-:W-:-:S04]  /*00d0*/  ULEA.HI UR5, UR5, UR4, URZ, 0x2 ;  /* 0x0000000405057291 */ /* 0x000fc8000f8f103f */
[----:B------:R-:W-:-:S04]  /*00e0*/  ULOP3.LUT UR5, UR5, 0xfffffffc, URZ, 0xc0, !UPT ;  /* 0xfffffffc05057892 */ /* 0x000fc8000f8ec03f */
[----:B------:R-:W-:-:S03]  /*00f0*/  UIADD3 UR8, UR4, -UR5, URZ ;  /* 0x8000000504087290 */ /* 0x000fc6000fffe03f */
[----:B------:R-:W-:Y:S09]  /*0100*/  @P0 BRA `(.L_x_1) ;  /* 0x0000000000200947 */ /* 0x000ff20003800000 */
[----:B------:R-:W-:Y:S02]  /*0110*/  ULDC.64 UR4, c[0x0][0x198] ;  /* 0x0000660000047ab9 */ /* 0x000fe40000000a00 */
[----:B------:R-:W-:Y:S02]  /*0120*/  UIADD3 UR10, UP0, UR4, 0xf0, URZ ;  /* 0x000000f0040a7890 */ /* 0x000fe4000ff1e03f */
[----:B------:R-:W-:Y:S02]  /*0130*/  UIADD3 UR4, UP1, UR4, 0x1f0, URZ ;  /* 0x000001f004047890 */ /* 0x000fe4000ff3e03f */
[----:B------:R-:W-:Y:S02]  /*0140*/  UIADD3.X UR11, URZ, UR5, URZ, UP0, !UPT ;  /* 0x000000053f0b7290 */ /* 0x000fe400087fe43f */
[----:B------:R-:W-:-:S07]  /*0150*/  UIADD3.X UR5, URZ, UR5, URZ, UP1, !UPT ;  /* 0x000000053f057290 */ /* 0x000fce0008ffe43f */
[----:B------:R0:W-:Y:S02]  /*0160*/  UTMACCTL.PF [UR10] ;  /* 0x000000000a0079b9 */ /* 0x0001e40008040000 */
[----:B------:R0:W-:Y:S02]  /*0170*/  UTMACCTL.PF [UR4] ;  /* 0x00000000040079b9 */ /* 0x0001e40008040000 */
[----:B0-----:R-:W-:Y:S01]  /*0180*/  NOP ;  /* 0x0000000000007918 */ /* 0x001fe20000000000 */
.L_x_1:
[----:B------:R-:W-:Y:S05]  /*0190*/  BSYNC B0 ;  /* 0x0000000000007941 */ /* 0x000fea0003800000 */
.L_x_0:
[----:B------:R-:W0:Y:S01]  /*01a0*/  SHFL.IDX PT, R3, R0, RZ, 0x1f ;  /* 0x00001fff00037589 */ /* 0x000e2200000e0000 */
[----:B------:R-:W-:Y:S01]  /*01b0*/  UISETP.NE.AND UP0, UPT, UR8, 0x3, UPT ;  /* 0x000000030800788c */ /* 0x000fe2000bf05270 */
[----:B------:R-:W-:Y:S01]  /*01c0*/  SHF.R.S32.HI R2, RZ, 0x1f, R4 ;  /* 0x0000001fff027819 */ /* 0x000fe20000011404 */
[----:B------:R-:W-:Y:S02]  /*01d0*/  UIADD3 UR10, UR6, -0x1, URZ ;  /* 0xffffffff060a7890 */ /* 0x000fe4000fffe03f */
[----:B------:R-:W-:Y:S01]  /*01e0*/  ISETP.NE.AND P1, PT, RZ, UR6, PT ;  /* 0x00000006ff007c0c */ /* 0x000fe2000bf25270 */
[----:B------:R-:W-:Y:S01]  /*01f0*/  UISETP.EQ.OR UP0, UPT, UR8, URZ, !UP0 ;  /* 0x0000003f0800728c */ /* 0x000fe2000c702670 */
[----:B------:R-:W-:Y:S01]  /*0200*/  LEA.HI R2, R2, R4, RZ, 0x7 ;  /* 0x0000000402027211 */ /* 0x000fe200078f38ff */
[----:B------:R-:W-:Y:S02]  /*0210*/  UISETP.GE.U32.AND UP1, UPT, UR10, 0x2, UPT ;  /* 0x000000020a00788c */ /* 0x000fe4000bf26070 */
[----:B------:R-:W-:-:S04]  /*0220*/  UISETP.EQ.AND UP0, UPT, UR6, URZ, UP0 ;  /* 0x0000003f0600728c */ /* 0x000fc80008702270 */
[----:B------:R-:W-:-:S04]  /*0230*/  USEL UR13, URZ, 0x1, !UP0 ;  /* 0x000000013f0d7887 */ /* 0x000fc8000c000000 */
[----:B------:R-:W-:Y:S01]  /*0240*/  USEL UR13, UR13, 0x2, UP1 ;  /* 0x000000020d0d7887 */ /* 0x000fe20008800000 */
[----:B0-----:R-:W-:-:S13]  /*0250*/  ISETP.NE.AND P0, PT, R3, RZ, PT ;  /* 0x000000ff0300720c */ /* 0x001fda0003f05270 */
[----:B------:R-:W-:Y:S05]  /*0260*/  @P0 BRA `(.L_x_2) ;  /* 0x0000000000580947 */ /* 0x000fea0003800000 */
[----:B------:R-:W0:Y:S01]  /*0270*/  S2UR UR9, SR_CgaCtaId ;  /* 0x00000000000979c3 */ /* 0x000e220000008800 */
[----:B------:R-:W-:Y:S01]  /*0280*/  UMOV UR4, 0x400 ;  /* 0x0000040000047882 */ /* 0x000fe20000000000 */
[----:B------:R-:W-:Y:S01]  /*0290*/  UMOV UR5, 0x1 ;  /* 0x0000000100057882 */ /* 0x000fe20000000000 */
[----:B------:R-:W-:Y:S01]  /*02a0*/  UMOV UR6, 0xe ;  /* 0x0000000e00067882 */ /* 0x000fe20000000000 */
[----:B------:R-:W-:Y:S01]  /*02b0*/  ELECT P0, URZ, PT ;  /* 0x00000000003f782f */ /* 0x000fe20003800000 */
[----:B------:R-:W-:-:S04]  /*02c0*/  UIADD3 UR6, -UR6, 0x100000, URZ ;  /* 0x0010000006067890 */ /* 0x000fc8000fffe13f */
[----:B------:R-:W-:Y:S02]  /*02d0*/  USHF.L.U32 UR7, UR6, 0xb, URZ ;  /* 0x0000000b06077899 */ /* 0x000fe4000800063f */
[----:B------:R-:W-:Y:S02]  /*02e0*/  USHF.L.U32 UR6, UR6, 0x1, URZ ;  /* 0x0000000106067899 */ /* 0x000fe4000800063f */
[----:B0-----:R-:W-:Y:S02]  /*02f0*/  ULEA UR9, UR9, UR4, 0x18 ;  /* 0x0000000409097291 */ /* 0x001fe4000f8ec03f */
[----:B------:R-:W-:-:S04]  /*0300*/  UIADD3 UR4, -UR5, 0x100000, URZ ;  /* 0x0010000005047890 */ /* 0x000fc8000fffe13f */
[----:B------:R-:W-:Y:S02]  /*0310*/  USHF.L.U32 UR5, UR4, 0xb, URZ ;  /* 0x0000000b04057899 */ /* 0x000fe4000800063f */
[----:B------:R-:W-:Y:S01]  /*0320*/  USHF.L.U32 UR4, UR4, 0x1, URZ ;  /* 0x0000000104047899 */ /* 0x000fe2000800063f */
[----:B------:R-:W0:Y:S11]  /*0330*/  FENCE.VIEW.ASYNC.S ;  /* 0x00000000000073c6 */ /* 0x000e360000000000 */
[----:B0-----:R0:W1:Y:S01]  /*0340*/  SYNCS.EXCH.64 URZ, [UR9], UR4 ;  /* 0x00000004093f75b2 */ /* 0x0010620008000100 */
[----:B------:R0:W2:Y:S01]  /*0350*/  SYNCS.EXCH.64 URZ, [UR9+0x20], UR6 ;  /* 0x00002006093f75b2 */ /* 0x0000a20008000100 */
[----:B------:R0:W3:Y:S01]  /*0360*/  SYNCS.EXCH.64 URZ, [UR9+0x8], UR4 ;  /* 0x00000804093f75b2 */ /* 0x0000e20008000100 */
[----:B------:R0:W4:Y:S01]  /*0370*/  SYNCS.EXCH.64 URZ, [UR9+0x28], UR6 ;  /* 0x00002806093f75b2 */ /* 0x0001220008000100 */
[----:B------:R0:W0:Y:S01]  /*0380*/  SYNCS.EXCH.64 URZ, [UR9+0x10], UR4 ;  /* 0x00001004093f75b2 */ /* 0x0000220008000100 */
[----:B------:R0:W0:Y:S01]  /*0390*/  SYNCS.EXCH.64 URZ, [UR9+0x30], UR6 ;  /* 0x00003006093f75b2 */ /* 0x0000220008000100 */
[----:B------:R0:W0:Y:S01]  /*03a0*/  SYNCS.EXCH.64 URZ, [UR9+0x18], UR4 ;  /* 0x00001804093f75b2 */ /* 0x0000220008000100 */
[----:B------:R0:W0:Y:S01]  /*03b0*/  SYNCS.EXCH.64 URZ, [UR9+0x38], UR6 ;  /* 0x00003806093f75b2 */ /* 0x0000220008000100 */
[----:B------:R-:W-:Y:S01]  /*03c0*/  NOP ;  /* 0x0000000000007918 */ /* 0x000fe20000000000 */
.L_x_2:
[----:B------:R-:W5:Y:S01]  /*03d0*/  SHFL.IDX PT, R0, R0, RZ, 0x1f ;  /* 0x00001fff00007589 */ /* 0x000f6200000e0000 */
[----:B0-----:R-:W0:Y:S01]  /*03e0*/  S2UR UR9, SR_CTAID.X ;  /* 0x00000000000979c3 */ /* 0x001e220000002500 */
[----:B------:R-:W-:Y:S02]  /*03f0*/  LOP3.LUT R2, R2, 0xffffff80, RZ, 0xc0, !PT ;  /* 0xffffff8002027812 */ /* 0x000fe400078ec0ff */
[----:B------:R-:W-:Y:S02]  /*0400*/  ELECT P0, URZ, PT ;  /* 0x00000000003f782f */ /* 0x000fe40003800000 */
[----:B------:R-:W-:Y:S01]  /*0410*/  SHF.R.S32.HI R8, RZ, 0x1f, R3 ;  /* 0x0000001fff087819 */ /* 0x000fe20000011403 */
[----:B------:R-:W-:Y:S01]  /*0420*/  ULDC UR4, c[0x0][0x150] ;  /* 0x0000540000047ab9 */ /* 0x000fe20000000800 */
[----:B------:R-:W-:Y:S01]  /*0430*/  NOP ;  /* 0x0000000000007918 */ /* 0x000fe20000000000 */
[----:B------:R-:W-:Y:S01]  /*0440*/  IMAD.IADD R4, R4, 0x1, -R2 ;  /* 0x0000000104047824 */ /* 0x000fe200078e0a02 */
[----:B------:R-:W-:Y:S01]  /*0450*/  LEA.HI R8, R8, R3, RZ, 0x2 ;  /* 0x0000000308087211 */ /* 0x000fe200078f10ff */
[----:B------:R-:W1:Y:S01]  /*0460*/  S2R R2, SR_CTAID.Y ;  /* 0x0000000000027919 */ /* 0x000e620000002600 */
[----:B------:R-:W2:Y:S01]  /*0470*/  LDC R9, c[0x0][0x144] ;  /* 0x00005100ff097b82 */ /* 0x000ea20000000800 */
[----:B------:R-:W-:Y:S01]  /*0480*/  NOP ;  /* 0x0000000000007918 */ /* 0x000fe20000000000 */
[----:B------:R-:W-:-:S02]  /*0490*/  SHF.R.S32.HI R5, RZ, 0x1f, R4 ;  /* 0x0000001fff057819 */ /* 0x000fc40000011404 */
[----:B------:R-:W-:Y:S02]  /*04a0*/  LOP3.LUT R8, R8, 0x3ffffffc, RZ, 0xc0, !PT ;  /* 0x3ffffffc08087812 */ /* 0x000fe400078ec0ff */
[----:B------:R-:W-:Y:S02]  /*04b0*/  LEA.HI R5, R5, R4, RZ, 0x3 ;  /* 0x0000000405057211 */ /* 0x000fe400078f18ff */
[----:B------:R-:W3:Y:S01]  /*04c0*/  LDC R11, c[0x0][0x148] ;  /* 0x00005200ff0b7b82 */ /* 0x000ee20000000800 */
[----:B------:R-:W-:Y:S01]  /*04d0*/  IMAD.IADD R8, R3, 0x1, -R8 ;  /* 0x0000000103087824 */ /* 0x000fe200078e0a08 */
[--C-:B------:R-:W-:Y:S02]  /*04e0*/  SHF.R.S32.HI R6, RZ, 0x3, R5.reuse ;  /* 0x00000003ff067819 */ /* 0x100fe40000011405 */
[----:B------:R-:W-:Y:S02]  /*04f0*/  SHF.R.S32.HI R5, RZ, 0x1f, R5 ;  /* 0x0000001fff057819 */ /* 0x000fe40000011405 */
[----:B-----5:R-:W-:-:S02]  /*0500*/  ISETP.NE.OR P0, PT, R0, RZ, !P0 ;  /* 0x000000ff0000720c */ /* 0x020fc40004705670 */
[----:B------:R-:W-:Y:S02]  /*0510*/  LEA.HI R5, R5, R6, RZ, 0x2 ;  /* 0x0000000605057211 */ /* 0x000fe400078f10ff */
[----:B0-----:R-:W-:Y:S02]  /*0520*/  I2FP.F32.U32 R0, UR9 ;  /* 0x0000000900007c45 */ /* 0x001fe40008201000 */
[----:B------:R-:W-:-:S03]  /*0530*/  LOP3.LUT R5, R5, 0xfffffffc, RZ, 0xc0, !PT ;  /* 0xfffffffc05057812 */ /* 0x000fc600078ec0ff */
[----:B------:R-:W-:Y:S01]  /*0540*/  FMUL R7, R0, UR4 ;  /* 0x0000000400077c20 */ /* 0x000fe20008400000 */
[----:B------:R-:W-:Y:S01]  /*0550*/  ULDC UR4, c[0x0][0x154] ;  /* 0x0000550000047ab9 */ /* 0x000fe20000000800 */
[----:B------:R-:W-:Y:S02]  /*0560*/  IMAD.IADD R5, R6, 0x1, -R5 ;  /* 0x0000000106057824 */ /* 0x000fe400078e0a05 */
[----:B------:R-:W-:Y:S01]  /*0570*/  VOTEU.ALL UP0, P0 ;  /* 0x00000000003f7886 */ /* 0x000fe20000000000 */
[----:B------:R-:W-:Y:S01]  /*0580*/  VOTEU.ALL UP1, P0 ;  /* 0x00000000003f7886 */ /* 0x000fe20000020000 */
[----:B------:R-:W0:Y:S01]  /*0590*/  F2I.U32.TRUNC.NTZ R7, R7 ;  /* 0x0000000700077305 */ /* 0x000e22000020f000 */
[----:B------:R-:W-:Y:S01]  /*05a0*/  IMAD R5, R8, 0x4, R5 ;  /* 0x0000000408057824 */ /* 0x000fe200078e0205 */
[----:B-1----:R-:W-:Y:S01]  /*05b0*/  I2FP.F32.U32 R8, R2 ;  /* 0x0000000200087245 */ /* 0x002fe20000201000 */
[----:B------:R-:W1:Y:S01]  /*05c0*/  @!UP0 S2UR UR7, SR_CgaCtaId ;  /* 0x00000000000789c3 */ /* 0x000e620000008800 */
[----:B------:R-:W-:-:S02]  /*05d0*/  @!UP0 UMOV UR6, 0x400 ;  /* 0x0000040000068882 */ /* 0x000fc40000000000 */
[----:B------:R-:W-:Y:S01]  /*05e0*/  SHF.R.S32.HI R0, RZ, 0x1f, R5 ;  /* 0x0000001fff007819 */ /* 0x000fe20000011405 */
[----:B------:R-:W-:Y:S01]  /*05f0*/  FMUL R8, R8, UR4 ;  /* 0x0000000408087c20 */ /* 0x000fe20008400000 */
[----:B------:R-:W-:Y:S02]  /*0600*/  UMOV UR4, 0x20 ;  /* 0x0000002000047882 */ /* 0x000fe40000000000 */
[----:B------:R-:W-:Y:S01]  /*0610*/  LEA.HI R0, R0, R5, RZ, 0x2 ;  /* 0x0000000500007211 */ /* 0x000fe200078f10ff */
[----:B------:R-:W-:-:S04]  /*0620*/  @!UP0 UIADD3 UR4, -UR4, 0x100000, URZ ;  /* 0x0010000004048890 */ /* 0x000fc8000fffe13f */
[----:B------:R-:W-:Y:S02]  /*0630*/  @!UP0 USHF.L.U32 UR5, UR4, 0xb, URZ ;  /* 0x0000000b04058899 */ /* 0x000fe4000800063f */
[----:B------:R-:W-:Y:S01]  /*0640*/  @!UP0 USHF.L.U32 UR4, UR4, 0x1, URZ ;  /* 0x0000000104048899 */ /* 0x000fe2000800063f */
[----:B------:R-:W5:Y:S01]  /*0650*/  F2I.U32.TRUNC.NTZ R8, R8 ;  /* 0x0000000800087305 */ /* 0x000f62000020f000 */
[----:B------:R-:W-:Y:S01]  /*0660*/  LOP3.LUT R6, R0, 0xfffffffc, RZ, 0xc0, !PT ;  /* 0xfffffffc00067812 */ /* 0x000fe200078ec0ff */
[----:B0-----:R-:W-:-:S04]  /*0670*/  IMAD.MOV R10, RZ, RZ, -R7 ;  /* 0x000000ffff0a7224 */ /* 0x001fc800078e0a07 */
[----:B--2---:R-:W-:Y:S02]  /*0680*/  IMAD R0, R9, R10, UR9 ;  /* 0x0000000909007e24 */ /* 0x004fe4000f8e020a */
[C---:B------:R-:W-:Y:S02]  /*0690*/  IMAD.IADD R7, R5.reuse, 0x1, -R6 ;  /* 0x0000000105077824 */ /* 0x040fe400078e0a06 */
[----:B------:R-:W-:-:S03]  /*06a0*/  IMAD.SHL.U32 R6, R5, 0x4, RZ ;  /* 0x0000000405067824 */ /* 0x000fc600078e00ff */
[----:B------:R-:W-:Y:S01]  /*06b0*/  ISETP.NE.AND P2, PT, R7, R0, PT ;  /* 0x000000000700720c */ /* 0x000fe20003f45270 */
[----:B-1----:R-:W-:Y:S01]  /*06c0*/  @!UP0 ULEA UR6, UR7, UR6, 0x18 ;  /* 0x0000000607068291 */ /* 0x002fe2000f8ec03f */
[----:B------:R-:W-:Y:S01]  /*06d0*/  LOP3.LUT R13, R5, 0xc, R6, 0x78, !PT ;  /* 0x0000000c050d7812 */ /* 0x000fe200078e7806 */
[----:B-----5:R-:W-:Y:S01]  /*06e0*/  IMAD.MOV R12, RZ, RZ, -R8 ;  /* 0x000000ffff0c7224 */ /* 0x020fe200078e0a08 */
[----:B------:R-:W0:Y:S01]  /*06f0*/  LDC R7, c[0x0][0x140] ;  /* 0x00005000ff077b82 */ /* 0x000e220000000800 */
[----:B------:R-:W-:Y:S01]  /*0700*/  VOTEU.ALL UP0, P0 ;  /* 0x00000000003f7886 */ /* 0x000fe20000000000 */
[----:B------:R-:W-:Y:S01]  /*0710*/  LOP3.LUT P0, RZ, R4, 0x7, RZ, 0xc0, !PT ;  /* 0x0000000704ff7812 */ /* 0x000fe2000780c0ff */
[----:B---3--:R-:W-:Y:S01]  /*0720*/  IMAD R6, R11, R12, R2 ;  /* 0x0000000c0b067224 */ /* 0x008fe200078e0202 */
[----:B------:R1:W-:Y:S01]  /*0730*/  STL [R1+0x74], R13 ;  /* 0x0000740d01007387 */ /* 0x0003e20000100800 */
[----:B------:R-:W-:Y:S01]  /*0740*/  IMAD.MOV.U32 R4, RZ, RZ, 0x1 ;  /* 0x00000001ff047424 */ /* 0x000fe200078e00ff */
[----:B------:R-:W-:-:S03]  /*0750*/  ISETP.LT.U32.AND P0, PT, R13, 0x10, !P0 ;  /* 0x000000100d00780c */ /* 0x000fc60004701070 */
[----:B------:R-:W-:Y:S01]  /*0760*/  @P2 SHF.R.S32.HI R5, RZ, 0x1f, R13 ;  /* 0x0000001fff052819 */ /* 0x000fe2000001140d */
[----:B------:R-:W2:Y:S02]  /*0770*/  FENCE.VIEW.ASYNC.S ;  /* 0x00000000000073c6 */ /* 0x000ea40000000000 */
[----:B--2---:R1:W2:Y:S01]  /*0780*/  @!UP0 SYNCS.EXCH.64 URZ, [UR6+0x50], UR4 ;  /* 0x00005004063f85b2 */ /* 0x0042a20008000100 */
[----:B------:R-:W-:-:S04]  /*0790*/  @P2 LEA.HI R5, R5, R13, RZ, 0x2 ;  /* 0x0000000d05052211 */ /* 0x000fc800078f10ff */
[----:B------:R-:W-:-:S04]  /*07a0*/  @P2 SHF.R.S32.HI R5, RZ, 0x2, R5 ;  /* 0x00000002ff052819 */ /* 0x000fc80000011405 */
[----:B------:R-:W-:Y:S02]  /*07b0*/  @P2 ISETP.NE.AND P3, PT, R5, R6, PT ;  /* 0x000000060500220c */ /* 0x000fe40003f65270 */
[----:B------:R-:W-:Y:S02]  /*07c0*/  SEL R5, RZ, 0x1, !P0 ;  /* 0x00000001ff057807 */ /* 0x000fe40004000000 */
[----:B------:R-:W-:Y:S01]  /*07d0*/  @P2 SEL R4, RZ, 0x1, P3 ;  /* 0x00000001ff042807 */ /* 0x000fe20001800000 */
[----:B------:R1:W3:Y:S01]  /*07e0*/  @!UP1 SYNCS.EXCH.64 URZ, [UR6+0x58], UR4 ;  /* 0x00005804063f95b2 */ /* 0x0002e20008000100 */
[----:B0-----:R-:W-:Y:S01]  /*07f0*/  ISETP.EQ.U32.AND P4, PT, R7, 0x1, PT ;  /* 0x000000010700780c */ /* 0x001fe20003f82070 */
[----:B------:R-:W-:Y:S01]  /*0800*/  NOP ;  /* 0x0000000000007918 */ /* 0x000fe20000000000 */
[----:B------:R-:W-:-:S05]  /*0810*/  LOP3.LUT R4, R4, R5, RZ, 0xc0, !PT ;  /* 0x0000000504047212 */ /* 0x000fca00078ec0ff */
[----:B------:R1:W-:Y:S06]  /*0820*/  STL [R1+0x70], R4 ;  /* 0x0000700401007387 */ /* 0x0003ec0000100800 */
[----:B--23--:R-:W-:Y:S05]  /*0830*/  @!P4 BRA `(.L_x_3) ;  /* 0x000000000008c947 */ /* 0x00cfea0003800000 */
[----:B----4-:R-:W-:Y:S01]  /*0840*/  UCGABAR_ARV ;  /* 0x00000000000079c7 */ /* 0x010fe20008000000 */
[----:B------:R-:W-:Y:S05]  /*0850*/  BRA `(.L_x_4) ;  /* 0x0000000000047947 */ /* 0x000fea0003800000 */
.L_x_3:
[----:B----4-:R-:W-:Y:S01]  /*0860*/  NOP ;  /* 0x0000000000007918 */ /* 0x010fe20000000000 */
.L_x_4:
[----:B------:R-:W0:Y:S01]  /*0870*/  LDC R3, c[0x0][0x65c] ;  /* 0x00019700ff037b82 */ /* 0x000e220000000800 */
[----:B-1----:R-:W-:Y:S02]  /*0880*/  IMAD.U32 R4, RZ, RZ, UR9 ;  /* 0x00000009ff047e24 */ /* 0x002fe4000f8e00ff */
[----:B------:R-:W-:Y:S01]  /*0890*/  IMAD.MOV.U32 R5, RZ, RZ, RZ ;  /* 0x000000ffff057224 */ /* 0x000fe200078e00ff */
[----:B0-----:R-:W-:-:S13]  /*08a0*/  ISETP.NE.AND P2, PT, R3, 0x1, PT ;  /* 0x000000010300780c */ /* 0x001fda0003f45270 */
[----:B------:R-:W0:Y:S01]  /*08b0*/  @P2 LDC R7, c[0x0][0x10] ;  /* 0x00000400ff072b82 */ /* 0x000e220000000800 */
[----:B------:R-:W-:Y:S02]  /*08c0*/  @P2 IMAD.MOV.U32 R3, RZ, RZ, RZ ;  /* 0x000000ffff032224 */ /* 0x000fe400078e00ff */
[----:B------:R-:W-:-:S05]  /*08d0*/  @P2 IMAD.MOV.U32 R13, RZ, RZ, RZ ;  /* 0x000000ffff0d2224 */ /* 0x000fca00078e00ff */
[----:B------:R-:W1:Y:S01]  /*08e0*/  @!P2 LDC R9, c[0x0][0xc] ;  /* 0x00000300ff09ab82 */ /* 0x000e620000000800 */
[----:B0-----:R-:W-:-:S04]  /*08f0*/  @P2 IMAD.WIDE.U32 R6, R7, UR9, R2 ;  /* 0x0000000907062c25 */ /* 0x001fc8000f8e0002 */
[----:B------:R-:W-:Y:S02]  /*0900*/  @P2 IMAD.MOV.U32 R19, RZ, RZ, R6 ;  /* 0x000000ffff132224 */ /* 0x000fe400078e0006 */
[----:B------:R-:W-:Y:S02]  /*0910*/  @P2 IMAD.IADD R23, R7, 0x1, R13 ;  /* 0x0000000107172824 */ /* 0x000fe400078e020d */
[----:B-1----:R-:W-:-:S04]  /*0920*/  @!P2 IMAD.WIDE.U32 R4, R2, R9, R4 ;  /* 0x000000090204a225 */ /* 0x002fc800078e0004 */
[----:B------:R-:W-:Y:S02]  /*0930*/  @!P2 IMAD.MOV.U32 R19, RZ, RZ, R4 ;  /* 0x000000ffff13a224 */ /* 0x000fe400078e0004 */
[----:B------:R-:W-:-:S03]  /*0940*/  @!P2 IMAD.MOV.U32 R23, RZ, RZ, R5 ;  /* 0x000000ffff17a224 */ /* 0x000fc600078e0005 */
[----:B------:R0:W-:Y:S04]  /*0950*/  STL [R1+0x7c], R19 ;  /* 0x00007c1301007387 */ /* 0x0001e80000100800 */
[----:B------:R0:W-:Y:S01]  /*0960*/  STL [R1+0x78], R23 ;  /* 0x0000781701007387 */ /* 0x0001e20000100800 */
[----:B------:R-:W-:Y:S05]  /*0970*/  @!P4 BRA `(.L_x_5) ;  /* 0x00000000000cc947 */ /* 0x000fea0003800000 */
[----:B------:R-:W-:Y:S01]  /*0980*/  UCGABAR_WAIT ;  /* 0x0000000000007dc7 */ /* 0x000fe20008000000 */
[----:B------:R-:W-:Y:S01]  /*0990*/  CCTL.IVALL ;  /* 0x00000000ff00798f */ /* 0x000fe20002000000 */
[----:B------:R-:W-:Y:S05]  /*09a0*/  BRA `(.L_x_6) ;  /* 0x0000000000047947 */ /* 0x000fea0003800000 */
.L_x_5:
[----:B------:R-:W-:Y:S06]  /*09b0*/  BAR.SYNC.DEFER_BLOCKING 0x0 ;  /* 0x0000000000007b1d */ /* 0x000fec0000010000 */
.L_x_6:
[----:B------:R-:W-:Y:S05]  /*09c0*/  @!P1 BRA `(.L_x_7) ;  /* 0x000000e000f09947 */ /* 0x000fea0003800000 */
[----:B------:R-:W-:-:S06]  /*09d0*/  UISETP.GT.U32.AND UP0, UPT, UR10, 0x1, UPT ;  /* 0x000000010a00788c */ /* 0x000fcc000bf04070 */
[----:B------:R-:W-:-:S13]  /*09e0*/  PLOP3.LUT P0, PT, PT, PT, UP0, 0x80, 0x0 ;  /* 0x000000000000781c */ /* 0x000fda0003f0f008 */
[----:B------:R-:W-:Y:S05]  /*09f0*/  @P0 EXIT ;  /* 0x000000000000094d */ /* 0x000fea0003800000 */
[----:B------:R-:W-:Y:S01]  /*0a00*/  IMAD.MOV.U32 R6, RZ, RZ, -0x1 ;  /* 0xffffffffff067424 */ /* 0x000fe200078e00ff */
[----:B------:R-:W-:Y:S01]  /*0a10*/  ULDC.64 UR4, c[0x0][0x650] ;  /* 0x0001940000047ab9 */ /* 0x000fe20000000a00 */
[----:B------:R-:W-:Y:S01]  /*0a20*/  IMAD.MOV.U32 R5, RZ, RZ, -0x1 ;  /* 0xffffffffff057424 */ /* 0x000fe200078e00ff */
[----:B------:R-:W-:Y:S01]  /*0a30*/  ISETP.GE.U32.AND P0, PT, R19, UR4, PT ;  /* 0x0000000413007c0c */ /* 0x000fe2000bf06070 */
[----:B------:R-:W-:Y:S01]  /*0a40*/  UMOV UR22, 0xffffffff ;  /* 0xffffffff00167882 */ /* 0x000fe20000000000 */
[----:B------:R1:W-:Y:S01]  /*0a50*/  STL [R1+0x84], R6 ;  /* 0x0000840601007387 */ /* 0x0003e20000100800 */
[----:B------:R-:W-:Y:S02]  /*0a60*/  PRMT R4, RZ, 0x7610, R4 ;  /* 0x00007610ff047816 */ /* 0x000fe40000000004 */
[----:B------:R-:W-:Y:S01]  /*0a70*/  ISETP.GE.U32.AND.EX P0, PT, R23, UR5, PT, P0 ;  /* 0x0000000517007c0c */ /* 0x000fe2000bf06100 */
[----:B------:R1:W-:-:S12]  /*0a80*/  STL [R1+0x80], R5 ;  /* 0x0000800501007387 */ /* 0x0003d80000100800 */
[----:B-1----:R-:W-:Y:S05]  /*0a90*/  @P0 BRA `(.L_x_8) ;  /* 0x0000000400380947 */ /* 0x002fea0003800000 */
[----:B------:R-:W1:Y:S01]  /*0aa0*/  LDC.64 R14, c[0x0][0x628] ;  /* 0x00018a00ff0e7b82 */ /* 0x000e620000000a00 */
[----:B------:R-:W-:Y:S02]  /*0ab0*/  IMAD.MOV.U32 R4, RZ, RZ, R19 ;  /* 0x000000ffff047224 */ /* 0x000fe400078e0013 */
[----:B------:R-:W-:-:S05]  /*0ac0*/  IMAD.MOV.U32 R5, RZ, RZ, R23 ;  /* 0x000000ffff057224 */ /* 0x000fca00078e0017 */
[----:B------:R-:W2:Y:S08]  /*0ad0*/  LDC R10, c[0x0][0x630] ;  /* 0x00018c00ff0a7b82 */ /* 0x000eb00000000800 */
[----:B------:R-:W3:Y:S01]  /*0ae0*/  LDC.64 R16, c[0x0][0x620] ;  /* 0x00018800ff107b82 */ /* 0x000ee20000000a00 */
[----:B-1----:R-:W-:-:S04]  /*0af0*/  ISETP.NE.U32.AND P0, PT, R14, RZ, PT ;  /* 0x000000ff0e00720c */ /* 0x002fc80003f05070 */
[----:B------:R-:W-:-:S13]  /*0b00*/  ISETP.NE.AND.EX P0, PT, R15, RZ, PT, P0 ;  /* 0x000000ff0f00720c */ /* 0x000fda0003f05300 */
[----:B--23--:R-:W-:Y:S05]  /*0b10*/  @!P0 BRA `(.L_x_9) ;  /* 0x0000000000288947 */ /* 0x00cfea0003800000 */
[----:B------:R-:W1:Y:S02]  /*0b20*/  LDC R9, c[0x0][0x634] ;  /* 0x00018d00ff097b82 */ /* 0x000e640000000800 */
[----:B-1----:R-:W-:-:S05]  /*0b30*/  IADD3 R9, P0, R19, R9, RZ ;  /* 0x0000000913097210 */ /* 0x002fca0007f1e0ff */
[----:B------:R-:W-:-:S04]  /*0b40*/  IMAD.X R13, RZ, RZ, R23, P0 ;  /* 0x000000ffff0d7224 */ /* 0x000fc800000e0617 */
[----:B------:R-:W-:-:S04]  /*0b50*/  IMAD.WIDE.U32 R4, R13, R14, RZ ;  /* 0x0000000e0d047225 */ /* 0x000fc800078e00ff */
[----:B------:R-:W-:-:S04]  /*0b60*/  IMAD.WIDE.U32 R6, P0, R9, R15, R4 ;  /* 0x0000000f09067225 */ /* 0x000fc80007800004 */
[----:B------:R-:W-:-:S04]  /*0b70*/  IMAD.WIDE.U32 R4, R9, R14, RZ ;  /* 0x0000000e09047225 */ /* 0x000fc800078e00ff */
[----:B------:R-:W-:Y:S01]  /*0b80*/  IMAD.X R9, RZ, RZ, RZ, P0 ;  /* 0x000000ffff097224 */ /* 0x000fe200000e06ff */
[----:B------:R-:W-:Y:S01]  /*0b90*/  IADD3 RZ, P0, R5, R6, RZ ;  /* 0x0000000605ff7210 */ /* 0x000fe20007f1e0ff */
[----:B------:R-:W-:-:S04]  /*0ba0*/  IMAD.MOV.U32 R8, RZ, RZ, R7 ;  /* 0x000000ffff087224 */ /* 0x000fc800078e0007 */
[----:B------:R-:W-:-:S08]  /*0bb0*/  IMAD.WIDE.U32.X R4, R13, R15, R8, P0 ;  /* 0x0000000f0d047225 */ /* 0x000fd000000e0408 */
.L_x_9:
[----:B------:R-:W1:Y:S01]  /*0bc0*/  LDC.64 R20, c[0x0][0x640] ;  /* 0x00019000ff147b82 */ /* 0x000e620000000a00 */
[-C--:B------:R-:W-:Y:S01]  /*0bd0*/  SHF.R.U64 R22, R4, R10.reuse, R5 ;  /* 0x0000000a04167219 */ /* 0x080fe20000001205 */
[----:B------:R-:W-:Y:S01]  /*0be0*/  IMAD.MOV.U32 R4, RZ, RZ, R19 ;  /* 0x000000ffff047224 */ /* 0x000fe200078e0013 */
[----:B------:R-:W-:Y:S01]  /*0bf0*/  SHF.R.U32.HI R3, RZ, R10, R5 ;  /* 0x0000000aff037219 */ /* 0x000fe20000011605 */
[----:B------:R-:W-:Y:S01]  /*0c00*/  IMAD.MOV.U32 R5, RZ, RZ, R23 ;  /* 0x000000ffff057224 */ /* 0x000fe200078e0017 */
[----:B------:R-:W-:Y:S01]  /*0c10*/  IADD3 R7, P0, RZ, -R22, RZ ;  /* 0x80000016ff077210 */ /* 0x000fe20007f1e0ff */
[----:B0-----:R-:W-:Y:S02]  /*0c20*/  IMAD R23, R11, R12, R2 ;  /* 0x0000000c0b177224 */ /* 0x001fe400078e0202 */
[----:B------:R-:W0:Y:S01]  /*0c30*/  LDC R8, c[0x0][0x618] ;  /* 0x00018600ff087b82 */ /* 0x000e220000000800 */
[----:B------:R-:W-:Y:S02]  /*0c40*/  IMAD.MOV.U32 R11, RZ, RZ, 0x1 ;  /* 0x00000001ff0b7424 */ /* 0x000fe400078e00ff */
[----:B------:R-:W-:-:S02]  /*0c50*/  IMAD.X R3, RZ, RZ, ~R3, P0 ;  /* 0x000000ffff037224 */ /* 0x000fc400000e0e03 */
[----:B------:R-:W-:-:S03]  /*0c60*/  IMAD.WIDE.U32 R4, R7, R16, R4 ;  /* 0x0000001007047225 */ /* 0x000fc600078e0004 */
[----:B------:R-:W2:Y:S01]  /*0c70*/  LDC R14, c[0x0][0x608] ;  /* 0x00018200ff0e7b82 */ /* 0x000ea20000000800 */
[----:B------:R-:W-:-:S04]  /*0c80*/  IMAD R6, R3, R16, RZ ;  /* 0x0000001003067224 */ /* 0x000fc800078e02ff */
[----:B------:R-:W-:-:S03]  /*0c90*/  IMAD R3, R7, R17, R6 ;  /* 0x0000001107037224 */ /* 0x000fc600078e0206 */
[----:B------:R-:W3:Y:S01]  /*0ca0*/  LDC R18, c[0x0][0x658] ;  /* 0x00019600ff127b82 */ /* 0x000ee20000000800 */
[----:B------:R-:W-:Y:S01]  /*0cb0*/  IMAD.IADD R3, R5, 0x1, R3 ;  /* 0x0000000105037824 */ /* 0x000fe200078e0203 */
[----:B-1----:R-:W-:Y:S01]  /*0cc0*/  ISETP.NE.U32.AND P0, PT, R20, RZ, PT ;  /* 0x000000ff1400720c */ /* 0x002fe20003f05070 */
[----:B------:R-:W-:-:S03]  /*0cd0*/  IMAD.MOV.U32 R5, RZ, RZ, -0x1 ;  /* 0xffffffffff057424 */ /* 0x000fc600078e00ff */
[----:B------:R-:W-:Y:S02]  /*0ce0*/  ISETP.NE.AND.EX P0, PT, R21, RZ, PT, P0 ;  /* 0x000000ff1500720c */ /* 0x000fe40003f05300 */
[----:B------:R-:W1:Y:S01]  /*0cf0*/  LDC R13, c[0x0][0x600] ;  /* 0x00018000ff0d7b82 */ /* 0x000e620000000800 */
[-CC-:B0-----:R-:W-:Y:S02]  /*0d00*/  SHF.R.U64 R10, R4, R8.reuse, R3.reuse ;  /* 0x00000008040a7219 */ /* 0x181fe40000001203 */
[----:B------:R-:W-:-:S05]  /*0d10*/  SHF.R.U32.HI R3, RZ, R8, R3 ;  /* 0x00000008ff037219 */ /* 0x000fca0000011603 */
[----:B------:R-:W0:Y:S01]  /*0d20*/  LDC R15, c[0x0][0x648] ;  /* 0x00019200ff0f7b82 */ /* 0x000e220000000800 */
[-CC-:B--2---:R-:W-:Y:S02]  /*0d30*/  SHF.R.U64 R19, R10, R14.reuse, R3.reuse ;  /* 0x0000000e0a137219 */ /* 0x184fe40000001203 */
[----:B------:R-:W-:-:S05]  /*0d40*/  SHF.R.U32.HI R3, RZ, R14, R3 ;  /* 0x0000000eff037219 */ /* 0x000fca0000011603 */
[----:B------:R-:W2:Y:S01]  /*0d50*/  LDC R17, c[0x0][0x638] ;  /* 0x00018e00ff117b82 */ /* 0x000ea20000000800 */
[-C--:B---3--:R-:W-:Y:S02]  /*0d60*/  SHF.L.U32 R2, R5, R18.reuse, RZ ;  /* 0x0000001205027219 */ /* 0x088fe400000006ff */
[--C-:B------:R-:W-:Y:S02]  /*0d70*/  SHF.R.U64 R12, R19, R18, R3.reuse ;  /* 0x00000012130c7219 */ /* 0x100fe40000001203 */
[----:B------:R-:W-:Y:S02]  /*0d80*/  LOP3.LUT R8, RZ, R2, RZ, 0x33, !PT ;  /* 0x00000002ff087212 */ /* 0x000fe400078e33ff */
[----:B------:R-:W-:Y:S01]  /*0d90*/  SHF.R.U32.HI R3, RZ, R18, R3 ;  /* 0x00000012ff037219 */ /* 0x000fe20000011603 */
[----:B------:R-:W3:Y:S01]  /*0da0*/  LDC R16, c[0x0][0x610] ;  /* 0x00018400ff107b82 */ /* 0x000ee20000000800 */
[----:B------:R-:W-:Y:S01]  /*0db0*/  IMAD.MOV.U32 R2, RZ, RZ, R12 ;  /* 0x000000ffff027224 */ /* 0x000fe200078e000c */
[----:B------:R-:W-:Y:S06]  /*0dc0*/  @!P0 BRA `(.L_x_10) ;  /* 0x0000000000288947 */ /* 0x000fec0003800000 */
[----:B------:R-:W4:Y:S02]  /*0dd0*/  LDC R7, c[0x0][0x64c] ;  /* 0x00019300ff077b82 */ /* 0x000f240000000800 */
[----:B----4-:R-:W-:-:S05]  /*0de0*/  IADD3 R7, P0, R12, R7, RZ ;  /* 0x000000070c077210 */ /* 0x010fca0007f1e0ff */
        /* <DEDUP_REMOVED lines=8> */
.L_x_10:
[----:B0-----:R-:W-:Y:S01]  /*0e70*/  SHF.R.U64 R4, R2, R15, R3 ;  /* 0x0000000f02047219 */ /* 0x001fe20000001203 */
[----:B-1----:R-:W-:Y:S01]  /*0e80*/  VIADD R5, R13, 0xffffffff ;  /* 0xffffffff0d057836 */ /* 0x002fe20000000000 */
[----:B------:R-:W-:Y:S02]  /*0e90*/  SHF.L.U32 R2, R11, R18, RZ ;  /* 0x000000120b027219 */ /* 0x000fe400000006ff */
[----:B------:R-:W-:Y:S01]  /*0ea0*/  LOP3.LUT R3, R19, R8, RZ, 0xc0, !PT ;  /* 0x0000000813037212 */ /* 0x000fe200078ec0ff */
[----:B------:R-:W-:Y:S01]  /*0eb0*/  IMAD.MOV R6, RZ, RZ, -R4 ;  /* 0x000000ffff067224 */ /* 0x000fe200078e0a04 */
[----:B------:R-:W-:Y:S02]  /*0ec0*/  SEL R0, R0, R23, !P2 ;  /* 0x0000001700007207 */ /* 0x000fe40005000000 */
[----:B------:R-:W-:Y:S01]  /*0ed0*/  LOP3.LUT R5, R10, R5, RZ, 0xc0, !PT ;  /* 0x000000050a057212 */ /* 0x000fe200078ec0ff */
[----:B------:R-:W-:Y:S01]  /*0ee0*/  IMAD R3, R2, R4, R3 ;  /* 0x0000000402037224 */ /* 0x000fe200078e0203 */
[----:B------:R-:W-:Y:S01]  /*0ef0*/  R2UR UR22, R22 ;  /* 0x00000000161672ca */ /* 0x000fe200000e0000 */
[----:B--2---:R-:W-:-:S02]  /*0f00*/  IMAD R2, R6, R17, R12 ;  /* 0x0000001106027224 */ /* 0x004fc400078e020c */
[----:B---3--:R-:W-:Y:S02]  /*0f10*/  IMAD R0, R3, R16, R0 ;  /* 0x0000001003007224 */ /* 0x008fe400078e0200 */
[----:B------:R-:W-:Y:S02]  /*0f20*/  IMAD R3, R2, R13, R5 ;  /* 0x0000000d02037224 */ /* 0x000fe400078e0205 */
[----:B------:R-:W-:-:S03]  /*0f30*/  IMAD.MOV.U32 R4, RZ, RZ, 0x1 ;  /* 0x00000001ff047424 */ /* 0x000fc600078e00ff */
[----:B------:R-:W-:Y:S02]  /*0f40*/  SEL R2, R3, R0, !P2 ;  /* 0x0000000003027207 */ /* 0x000fe40005000000 */
[----:B------:R-:W-:-:S03]  /*0f50*/  SEL R0, R0, R3, !P2 ;  /* 0x0000000300007207 */ /* 0x000fc60005000000 */
[----:B------:R1:W-:Y:S04]  /*0f60*/  STL [R1+0x80], R2 ;  /* 0x0000800201007387 */ /* 0x0003e80000100800 */
[----:B------:R1:W-:Y:S02]  /*0f70*/  STL [R1+0x84], R0 ;  /* 0x0000840001007387 */ /* 0x0003e40000100800 */
.L_x_8:
[----:B------:R-:W-:-:S08]  /*0f80*/  NOP ;  /* 0x0000000000007918 */ /* 0x000fd00000000000 */
[----:B------:R-:W2:Y:S02]  /*0f90*/  USETMAXREG.TRY_ALLOC.CTAPOOL UP0, 0xe8 ;  /* 0x000000e8000079c8 */ /* 0x000ea40008000600 */
[----:B--2---:R-:W-:-:S13]  /*0fa0*/  PLOP3.LUT P0, PT, PT, PT, UP0, 0x80, 0x0 ;  /* 0x000000000000781c */ /* 0x004fda0003f0f008 */
[----:B------:R-:W-:Y:S05]  /*0fb0*/  @!P0 BRA `(.L_x_8) ;  /* 0xfffffffc00f08947 */ /* 0x000fea000383ffff */
[----:B------:R-:W-:Y:S01]  /*0fc0*/  ULDC.64 UR4, c[0x0][0x598] ;  /* 0x0001660000047ab9 */ /* 0x000fe20000000a00 */
[----:B------:R-:W-:Y:S01]  /*0fd0*/  ULDC.64 UR18, c[0x0][0x208] ;  /* 0x0000820000127ab9 */ /* 0x000fe20000000a00 */
[----:B------:R-:W-:-:S04]  /*0fe0*/  ISETP.NE.U32.AND P0, PT, RZ, UR4, PT ;  /* 0x00000004ff007c0c */ /* 0x000fc8000bf05070 */
[----:B------:R-:W-:-:S13]  /*0ff0*/  ISETP.NE.AND.EX P0, PT, RZ, UR5, PT, P0 ;  /* 0x00000005ff007c0c */ /* 0x000fda000bf05300 */
[----:B------:R-:W-:Y:S05]  /*1000*/  @!P0 BRA `(.L_x_11) ;  /* 0x0000000000208947 */ /* 0x000fea0003800000 */
[----:B-1----:R-:W1:Y:S02]  /*1010*/  LDC.64 R2, c[0x0][0x598] ;  /* 0x00016600ff027b82 */ /* 0x002e640000000a00 */
[----:B-1----:R-:W2:Y:S02]  /*1020*/  LDG.E.64 R2, desc[UR18][R2.64] ;  /* 0x0000001202027981 */ /* 0x002ea4000c1e1b00 */
[----:B--2---:R-:W-:-:S04]  /*1030*/  ISETP.NE.U32.AND P0, PT, R2, RZ, PT ;  /* 0x000000ff0200720c */ /* 0x004fc80003f05070 */
[----:B------:R-:W-:-:S13]  /*1040*/  ISETP.NE.AND.EX P0, PT, R3, RZ, PT, P0 ;  /* 0x000000ff0300720c */ /* 0x000fda0003f05300 */
[----:B------:R-:W-:Y:S05]  /*1050*/  @!P0 BRA `(.L_x_11) ;  /* 0x00000000000c8947 */ /* 0x000fea0003800000 */
[----:B------:R-:W2:Y:S02]  /*1060*/  LD.E R2, desc[UR18][R2.64] ;  /* 0x0000001202027980 */ /* 0x000ea4000c101900 */
[----:B--2---:R-:W-:Y:S01]  /*1070*/  R2UR UR20, R2 ;  /* 0x00000000021472ca */ /* 0x004fe200000e0000 */
[----:B------:R-:W-:-:S14]  /*1080*/  BRA `(.L_x_12) ;  /* 0x0000000000247947 */ /* 0x000fdc0003800000 */
.L_x_11:
[----:B------:R-:W-:Y:S02]  /*1090*/  ULDC.64 UR4, c[0x0][0x588] ;  /* 0x0001620000047ab9 */ /* 0x000fe40000000a00 */
[----:B------:R-:W-:-:S04]  /*10a0*/  ISETP.NE.U32.AND P0, PT, RZ, UR4, PT ;  /* 0x00000004ff007c0c */ /* 0x000fc8000bf05070 */
[----:B------:R-:W-:-:S13]  /*10b0*/  ISETP.NE.AND.EX P0, PT, RZ, UR5, PT, P0 ;  /* 0x00000005ff007c0c */ /* 0x000fda000bf05300 */
[----:B------:R-:W-:Y:S05]  /*10c0*/  @!P0 BRA `(.L_x_13) ;  /* 0x0000000000108947 */ /* 0x000fea0003800000 */
[----:B-1----:R-:W1:Y:S02]  /*10d0*/  LDC.64 R2, c[0x0][0x588] ;  /* 0x00016200ff027b82 */ /* 0x002e640000000a00 */
[----:B-1----:R-:W2:Y:S02]  /*10e0*/  LDG.E R2, desc[UR18][R2.64] ;  /* 0x0000001202027981 */ /* 0x002ea4000c1e1900 */
[----:B--2---:R-:W-:Y:S01]  /*10f0*/  R2UR UR20, R2 ;  /* 0x00000000021472ca */ /* 0x004fe200000e0000 */
[----:B------:R-:W-:-:S14]  /*1100*/  BRA `(.L_x_12) ;  /* 0x0000000000047947 */ /* 0x000fdc0003800000 */
.L_x_13:
[----:B------:R-:W-:-:S05]  /*1110*/  ULDC UR20, c[0x0][0x580] ;  /* 0x0001600000147ab9 */ /* 0x000fca0000000800 */
.L_x_12:
[----:B------:R-:W-:Y:S02]  /*1120*/  ULDC.64 UR4, c[0x0][0x5a0] ;  /* 0x0001680000047ab9 */ /* 0x000fe40000000a00 */
        /* <DEDUP_REMOVED lines=11> */
.L_x_14:
        /* <DEDUP_REMOVED lines=8> */
.L_x_16:
[----:B------:R-:W-:-:S05]  /*1260*/  ULDC UR21, c[0x0][0x584] ;  /* 0x0001610000157ab9 */ /* 0x000fca0000000800 */
.L_x_15:
[----:B------:R-:W-:-:S13]  /*1270*/  LOP3.LUT P0, RZ, R4, 0xff, RZ, 0xc0, !PT ;  /* 0x000000ff04ff7812 */ /* 0x000fda000780c0ff */
[----:B------:R-:W-:Y:S05]  /*1280*/  @!P0 EXIT ;  /* 0x000000000000894d */ /* 0x000fea0003800000 */
[----:B------:R-:W-:Y:S01]  /*1290*/  ULDC UR4, c[0x0][0x28c] ;  /* 0x0000a30000047ab9 */ /* 0x000fe20000000800 */
[----:B------:R-:W-:Y:S02]  /*12a0*/  ULOP3.LUT UR23, UR13, 0x1, URZ, 0xfc, !UPT ;  /* 0x000000010d177892 */ /* 0x000fe4000f8efc3f */
[----:B------:R-:W-:-:S04]  /*12b0*/  UIADD3 UR4, UR4, 0x7f, URZ ;  /* 0x0000007f04047890 */ /* 0x000fc8000fffe03f */
[----:B------:R-:W-:-:S04]  /*12c0*/  USHF.R.S32.HI UR5, URZ, 0x1f, UR4 ;  /* 0x0000001f3f057899 */ /* 0x000fc80008011404 */
[----:B------:R-:W-:-:S03]  /*12d0*/  ULEA.HI UR5, UR5, UR4, URZ, 0x7 ;  /* 0x0000000405057291 */ /* 0x000fc6000f8f383f */
[----:B------:R-:W-:Y:S01]  /*12e0*/  UMOV UR4, URZ ;  /* 0x0000003f00047c82 */ /* 0x000fe20008000000 */
[----:B------:R-:W-:-:S03]  /*12f0*/  USHF.R.S32.HI UR12, URZ, 0x7, UR5 ;  /* 0x000000073f0c7899 */ /* 0x000fc60008011405 */
[----:B------:R-:W-:-:S09]  /*1300*/  UMOV UR5, URZ ;  /* 0x0000003f00057c82 */ /* 0x000fd20008000000 */
.L_x_297:
[----:B-1----:R-:W1:Y:S01]  /*1310*/  S2R R0, SR_TID.X ;  /* 0x0000000000007919 */ /* 0x002e620000002100 */
[----:B--2---:R-:W2:Y:S01]  /*1320*/  S2UR UR11, SR_CgaCtaId ;  /* 0x00000000000b79c3 */ /* 0x004ea20000008800 */
[----:B------:R-:W-:Y:S01]  /*1330*/  UMOV UR14, 0x400 ;  /* 0x00000400000e7882 */ /* 0x000fe20000000000 */
[----:B------:R-:W-:Y:S01]  /*1340*/  UMOV UR6, URZ ;  /* 0x0000003f00067c82 */ /* 0x000fe20008000000 */
[----:B------:R-:W-:Y:S01]  /*1350*/  STL [R1+0x6c], RZ ;  /* 0x00006cff01007387 */ /* 0x000fe20000100800 */
[----:B------:R-:W-:Y:S01]  /*1360*/  UMOV UR7, URZ ;  /* 0x0000003f00077c82 */ /* 0x000fe20008000000 */
[----:B------:R-:W-:Y:S01]  /*1370*/  UMOV UR8, URZ ;  /* 0x0000003f00087c82 */ /* 0x000fe20008000000 */
[----:B------:R-:W-:Y:S01]  /*1380*/  UMOV UR16, UR5 ;  /* 0x0000000500107c82 */ /* 0x000fe20008000000 */
[----:B------:R-:W-:Y:S01]  /*1390*/  STL [R1+0x68], RZ ;  /* 0x000068ff01007387 */ /* 0x000fe20000100800 */
[----:B---3--:R-:W3:Y:S01]  /*13a0*/  LDC R2, c[0x0][0x28c] ;  /* 0x0000a300ff027b82 */ /* 0x008ee20000000800 */
[----:B------:R-:W-:Y:S01]  /*13b0*/  UMOV UR17, UR4 ;  /* 0x0000000400117c82 */ /* 0x000fe20008000000 */
[----:B------:R-:W-:Y:S01]  /*13c0*/  CS2R R4, SRZ ;  /* 0x0000000000047805 */ /* 0x000fe2000001ff00 */
[----:B------:R-:W-:Y:S01]  /*13d0*/  STL [R1+0x64], RZ ;  /* 0x000064ff01007387 */ /* 0x000fe20000100800 */
[----:B------:R-:W-:-:S02]  /*13e0*/  CS2R R6, SRZ ;  /* 0x0000000000067805 */ /* 0x000fc4000001ff00 */
[----:B------:R-:W-:Y:S02]  /*13f0*/  CS2R R8, SRZ ;  /* 0x0000000000087805 */ /* 0x000fe4000001ff00 */
[----:B------:R-:W-:Y:S01]  /*1400*/  CS2R R10, SRZ ;  /* 0x00000000000a7805 */ /* 0x000fe2000001ff00 */
[----:B------:R-:W-:Y:S01]  /*1410*/  STL [R1+0x60], RZ ;  /* 0x000060ff01007387 */ /* 0x000fe20000100800 */
[----:B------:R-:W-:Y:S02]  /*1420*/  CS2R R12, SRZ ;  /* 0x00000000000c7805 */ /* 0x000fe4000001ff00 */
[----:B------:R-:W-:Y:S02]  /*1430*/  CS2R R14, SRZ ;  /* 0x00000000000e7805 */ /* 0x000fe4000001ff00 */
[----:B------:R-:W-:Y:S01]  /*1440*/  CS2R R16, SRZ ;  /* 0x0000000000107805 */ /* 0x000fe2000001ff00 */
[----:B------:R-:W-:Y:S01]  /*1450*/  STL [R1+0x5c], RZ ;  /* 0x00005cff01007387 */ /* 0x000fe20000100800 */
[----:B0-----:R-:W-:-:S02]  /*1460*/  CS2R R18, SRZ ;  /* 0x0000000000127805 */ /* 0x001fc4000001ff00 */
[----:B------:R-:W-:Y:S02]  /*1470*/  CS2R R20, SRZ ;  /* 0x0000000000147805 */ /* 0x000fe4000001ff00 */
[----:B------:R-:W-:Y:S01]  /*1480*/  CS2R R22, SRZ ;  /* 0x0000000000167805 */ /* 0x000fe2000001ff00 */
[----:B------:R-:W-:Y:S01]  /*1490*/  STL [R1+0x58], RZ ;  /* 0x000058ff01007387 */ /* 0x000fe20000100800 */
[----:B--2---:R-:W-:Y:S01]  /*14a0*/  ULEA UR14, UR11, UR14, 0x18 ;  /* 0x0000000e0b0e7291 */ /* 0x004fe2000f8ec03f */
[----:B------:R-:W-:Y:S02]  /*14b0*/  CS2R R152, SRZ ;  /* 0x0000000000987805 */ /* 0x000fe4000001ff00 */
[----:B------:R-:W-:Y:S01]  /*14c0*/  CS2R R154, SRZ ;  /* 0x00000000009a7805 */ /* 0x000fe2000001ff00 */
[----:B------:R-:W-:Y:S01]  /*14d0*/  STL [R1+0x54], RZ ;  /* 0x000054ff01007387 */ /* 0x000fe20000100800 */
[----:B------:R-:W-:Y:S02]  /*14e0*/  CS2R R156, SRZ ;  /* 0x00000000009c7805 */ /* 0x000fe4000001ff00 */
[----:B------:R-:W-:-:S02]  /*14f0*/  CS2R R158, SRZ ;  /* 0x00000000009e7805 */ /* 0x000fc4000001ff00 */
[----:B------:R-:W-:Y:S02]  /*1500*/  CS2R R160, SRZ ;  /* 0x0000000000a07805 */ /* 0x000fe4000001ff00 */
[----:B-1----:R-:W-:Y:S01]  /*1510*/  LOP3.LUT R0, R0, 0x80, RZ, 0xc0, !PT ;  /* 0x0000008000007812 */ /* 0x002fe200078ec0ff */
[----:B------:R-:W-:Y:S01]  /*1520*/  STL [R1+0x50], RZ ;  /* 0x000050ff01007387 */ /* 0x000fe20000100800 */
[----:B---3--:R-:W-:Y:S02]  /*1530*/  ISETP.GE.AND P0, PT, R2, 0x1, PT ;  /* 0x000000010200780c */ /* 0x008fe40003f06270 */
[----:B------:R-:W-:Y:S02]  /*1540*/  CS2R R2, SRZ ;  /* 0x0000000000027805 */ /* 0x000fe4000001ff00 */
[----:B------:R-:W-:Y:S01]  /*1550*/  SHF.R.U32.HI R0, RZ, 0x7, R0 ;  /* 0x00000007ff007819 */ /* 0x000fe20000011600 */
        /* <DEDUP_REMOVED lines=8> */
[----:B------:R-:W0:Y:S01]  /*15e0*/  SHFL.IDX PT, R0, R0, RZ, 0x1f ;  /* 0x00001fff00007589 */ /* 0x000e2200000e0000 */
[----:B------:R-:W-:-:S02]  /*15f0*/  CS2R R174, SRZ ;  /* 0x0000000000ae7805 */ /* 0x000fc4000001ff00 */
[----:B------:R-:W-:Y:S02]  /*1600*/  CS2R R176, SRZ ;  /* 0x0000000000b07805 */ /* 0x000fe4000001ff00 */
[----:B------:R-:W-:Y:S01]  /*1610*/  CS2R R178, SRZ ;  /* 0x0000000000b27805 */ /* 0x000fe2000001ff00 */
[----:B------:R1:W-:Y:S01]  /*1620*/  STL [R1+0x44], RZ ;  /* 0x000044ff01007387 */ /* 0x0003e20000100800 */
[----:B------:R-:W-:Y:S02]  /*1630*/  CS2R R180, SRZ ;  /* 0x0000000000b47805 */ /* 0x000fe4000001ff00 */
[----:B------:R-:W-:Y:S02]  /*1640*/  CS2R R182, SRZ ;  /* 0x0000000000b67805 */ /* 0x000fe4000001ff00 */
[----:B------:R-:W-:Y:S01]  /*1650*/  CS2R R184, SRZ ;  /* 0x0000000000b87805 */ /* 0x000fe2000001ff00 */
[----:B------:R1:W-:Y:S01]  /*1660*/  STL [R1+0x40], RZ ;  /* 0x000040ff01007387 */ /* 0x0003e20000100800 */
        /* <DEDUP_REMOVED lines=14> */
[----:B------:R-:W-:Y:S02]  /*1750*/  CS2R R208, SRZ ;  /* 0x0000000000d07805 */ /* 0x000fe4000001ff00 */
[----:B0-----:R-:W-:Y:S01]  /*1760*/  R2UR UR9, R0 ;  /* 0x00000000000972ca */ /* 0x001fe200000e0000 */
[----:B------:R1:W-:Y:S01]  /*1770*/  STL [R1+0x30], RZ ;  /* 0x000030ff01007387 */ /* 0x0003e20000100800 */
[----:B------:R-:W-:Y:S01]  /*1780*/  IMAD.MOV.U32 R0, RZ, RZ, RZ ;  /* 0x000000ffff007224 */ /* 0x000fe200078e00ff */
[----:B------:R-:W-:-:S02]  /*1790*/  CS2R R210, SRZ ;  /* 0x0000000000d27805 */ /* 0x000fc4000001ff00 */
[----:B------:R-:W-:Y:S01]  /*17a0*/  CS2R R212, SRZ ;  /* 0x0000000000d47805 */ /* 0x000fe2000001ff00 */
[----:B------:R1:W-:Y:S01]  /*17b0*/  STL [R1+0x2c], RZ ;  /* 0x00002cff01007387 */ /* 0x0003e20000100800 */
[----:B------:R-:W-:Y:S02]  /*17c0*/  CS2R R214, SRZ ;  /* 0x0000000000d67805 */ /* 0x000fe4000001ff00 */
[----:B------:R-:W-:Y:S02]  /*17d0*/  CS2R R216, SRZ ;  /* 0x0000000000d87805 */ /* 0x000fe4000001ff00 */
[----:B------:R-:W-:Y:S01]  /*17e0*/  CS2R R218, SRZ ;  /* 0x0000000000da7805 */ /* 0x000fe2000001ff00 */
[----:B------:R1:W-:Y:S01]  /*17f0*/  STL [R1+0x28], RZ ;  /* 0x000028ff01007387 */ /* 0x0003e20000100800 */
[----:B------:R-:W-:Y:S02]  /*1800*/  CS2R R220, SRZ ;  /* 0x0000000000dc7805 */ /* 0x000fe4000001ff00 */
[----:B------:R-:W-:-:S02]  /*1810*/  CS2R R222, SRZ ;  /* 0x0000000000de7805 */ /* 0x000fc4000001ff00 */
[----:B------:R-:W-:Y:S01]  /*1820*/  CS2R R224, SRZ ;  /* 0x0000000000e07805 */ /* 0x000fe2000001ff00 */
[----:B------:R1:W-:Y:S01]  /*1830*/  STL [R1+0x24], RZ ;  /* 0x000024ff01007387 */ /* 0x0003e20000100800 */
[----:B------:R-:W-:Y:S01]  /*1840*/  ULEA.HI UR10, UR9, UR9, URZ, 0x1 ;  /* 0x00000009090a7291 */ /* 0x000fe2000f8f083f */
[----:B------:R-:W-:Y:S01]  /*1850*/  CS2R R226, SRZ ;  /* 0x0000000000e27805 */ /* 0x000fe2000001ff00 */
[----:B------:R-:W-:Y:S01]  /*1860*/  IMAD.MOV.U32 R228, RZ, RZ, RZ ;  /* 0x000000ffffe47224 */ /* 0x000fe200078e00ff */
[----:B------:R1:W-:Y:S01]  /*1870*/  STL [R1+0x20], RZ ;  /* 0x000020ff01007387 */ /* 0x0003e20000100800 */
[----:B------:R-:W-:Y:S01]  /*1880*/  ULOP3.LUT UR10, UR10, 0x7fffe, URZ, 0xc0, !UPT ;  /* 0x0007fffe0a0a7892 */ /* 0x000fe2000f8ec03f */
[----:B------:R-:W-:Y:S02]  /*1890*/  CS2R R24, SRZ ;  /* 0x0000000000187805 */ /* 0x000fe4000001ff00 */
[----:B------:R-:W-:Y:S01]  /*18a0*/  CS2R R26, SRZ ;  /* 0x00000000001a7805 */ /* 0x000fe2000001ff00 */
[----:B------:R1:W-:Y:S01]  /*18b0*/  STL [R1+0x1c], RZ ;  /* 0x00001cff01007387 */ /* 0x0003e20000100800 */
[----:B------:R-:W-:Y:S01]  /*18c0*/  UIADD3 UR10, UR9, -UR10, URZ ;  /* 0x8000000a090a7290 */ /* 0x000fe2000fffe03f */
[----:B------:R-:W-:-:S02]  /*18d0*/  CS2R R28, SRZ ;  /* 0x00000000001c7805 */ /* 0x000fc4000001ff00 */
[----:B----4-:R-:W-:Y:S01]  /*18e0*/  CS2R R30, SRZ ;  /* 0x00000000001e7805 */ /* 0x010fe2000001ff00 */
[----:B------:R1:W-:Y:S01]  /*18f0*/  STL [R1+0x18], RZ ;  /* 0x000018ff01007387 */ /* 0x0003e20000100800 */
[----:B------:R-:W-:Y:S01]  /*1900*/  ULEA UR10, UR10, UR14, 0xd ;  /* 0x0000000e0a0a7291 */ /* 0x000fe2000f8e683f */
[----:B------:R-:W-:Y:S02]  /*1910*/  CS2R R32, SRZ ;  /* 0x0000000000207805 */ /* 0x000fe4000001ff00 */
[----:B------:R-:W-:Y:S01]  /*1920*/  CS2R R34, SRZ ;  /* 0x0000000000227805 */ /* 0x000fe2000001ff00 */
[----:B------:R1:W-:Y:S01]  /*1930*/  STL [R1+0x14], RZ ;  /* 0x000014ff01007387 */ /* 0x0003e20000100800 */
[----:B------:R-:W-:Y:S01]  /*1940*/  UIADD3 UR10, UR10, 0x100, URZ ;  /* 0x000001000a0a7890 */ /* 0x000fe2000fffe03f */
[----:B------:R-:W-:Y:S02]  /*1950*/  CS2R R36, SRZ ;  /* 0x0000000000247805 */ /* 0x000fe4000001ff00 */
[----:B------:R-:W-:Y:S01]  /*1960*/  CS2R R38, SRZ ;  /* 0x0000000000267805 */ /* 0x000fe2000001ff00 */
[----:B------:R1:W-:Y:S01]  /*1970*/  STL [R1+0x10], RZ ;  /* 0x000010ff01007387 */ /* 0x0003e20000100800 */
[----:B------:R-:W-:Y:S01]  /*1980*/  USHF.R.U32.HI UR10, URZ, 0x4, UR10 ;  /* 0x000000043f0a7899 */ /* 0x000fe2000801160a */
[----:B------:R-:W-:-:S02]  /*1990*/  CS2R R40, SRZ ;  /* 0x0000000000287805 */ /* 0x000fc4000001ff00 */
[----:B------:R-:W-:Y:S01]  /*19a0*/  CS2R R42, SRZ ;  /* 0x00000000002a7805 */ /* 0x000fe2000001ff00 */
[----:B------:R1:W-:Y:S01]  /*19b0*/  STL [R1+0xc], RZ ;  /* 0x00000cff01007387 */ /* 0x0003e20000100800 */
[----:B------:R-:W-:Y:S01]  /*19c0*/  ULOP3.LUT UR15, UR10, 0x3fff, URZ, 0xc0, !UPT ;  /* 0x00003fff0a0f7892 */ /* 0x000fe2000f8ec03f */
        /* <DEDUP_REMOVED lines=10> */
[----:B------:R1:W-:Y:S01]  /*1a70*/  STL [R1], RZ ;  /* 0x000000ff01007387 */ /* 0x0003e20000100800 */
[----:B------:R-:W-:Y:S02]  /*1a80*/  CS2R R60, SRZ ;  /* 0x00000000003c7805 */ /* 0x000fe4000001ff00 */
[----:B------:R-:W-:Y:S02]  /*1a90*/  CS2R R62, SRZ ;  /* 0x00000000003e7805 */ /* 0x000fe4000001ff00 */
[----:B------:R-:W-:Y:S02]  /*1aa0*/  CS2R R64, SRZ ;  /* 0x0000000000407805 */ /* 0x000fe4000001ff00 */
[----:B------:R-:W-:-:S02]  /*1ab0*/  CS2R R66, SRZ ;  /* 0x0000000000427805 */ /* 0x000fc4000001ff00 */
[----:B------:R-:W-:Y:S02]  /*1ac0*/  CS2R R68, SRZ ;  /* 0x0000000000447805 */ /* 0x000fe4000001ff00 */
[----:B------:R-:W-:Y:S02]  /*1ad0*/  CS2R R70, SRZ ;  /* 0x0000000000467805 */ /* 0x000fe4000001ff00 */
        /* <DEDUP_REMOVED lines=39> */
[----:B------:R-:W-:Y:S01]  /*1d50*/  CS2R R150, SRZ ;  /* 0x0000000000967805 */ /* 0x000fe2000001ff00 */
[----:B-1----:R-:W-:Y:S06]  /*1d60*/  @!P0 BRA `(.L_x_17) ;  /* 0x0000001000948947 */ /* 0x002fec0003800000 */
[----:B------:R-:W-:-:S06]  /*1d70*/  UISETP.NE.AND UP0, UPT, UR23, 0x3, UPT ;  /* 0x000000031700788c */ /* 0x000fcc000bf05270 */
[----:B------:R-:W-:-:S13]  /*1d80*/  PLOP3.LUT P1, PT, PT, PT, UP0, 0x80, 0x0 ;  /* 0x000000000000781c */ /* 0x000fda0003f2f008 */
[----:B------:R-:W-:Y:S05]  /*1d90*/  @!P1 BRA `(.L_x_18) ;  /* 0x0000000000049947 */ /* 0x000fea0003800000 */
[----:B------:R-:W-:Y:S01]  /*1da0*/  BPT.TRAP 0x1 ;  /* 0x000000040000795c */ /* 0x000fe20000300000 */
.L_x_18:
[----:B------:R-:W-:Y:S01]  /*1db0*/  ULEA UR6, UR5, UR14, 0x3 ;  /* 0x0000000e05067291 */ /* 0x000fe2000f8e183f */
[----:B------:R-:W-:-:S05]  /*1dc0*/  IMAD.U32 R0, RZ, RZ, UR4 ;  /* 0x00000004ff007e24 */ /* 0x000fca000f8e00ff */
[----:B------:R-:W-:-:S04]  /*1dd0*/  SHF.L.U32 R0, R0, 0x1f, RZ ;  /* 0x0000001f00007819 */ /* 0x000fc800000006ff */
[----:B------:R0:W1:Y:S01]  /*1de0*/  SYNCS.PHASECHK.TRANS64.TRYWAIT P0, [UR6], R0 ;  /* 0x00000000ff0075a7 */ /* 0x0000620008000146 */
[----:B------:R-:W-:Y:S05]  /*1df0*/  @!P1 BRA `(.L_x_19) ;  /* 0x0000000000049947 */ /* 0x000fea0003800000 */
[----:B------:R-:W-:Y:S01]  /*1e00*/  BPT.TRAP 0x1 ;  /* 0x000000040000795c */ /* 0x000fe20000300000 */
.L_x_19:
[----:B-1----:R-:W-:Y:S05]  /*1e10*/  @P0 BRA `(.L_x_20) ;  /* 0x0000000000080947 */ /* 0x002fea0003800000 */
[----:B------:R-:W1:Y:S02]  /*1e20*/  SYNCS.PHASECHK.TRANS64.TRYWAIT P0, [UR6], R0 ;  /* 0x00000000ff0075a7 */ /* 0x000e640008000146 */
[----:B-1----:R-:W-:Y:S05]  /*1e30*/  @!P0 BRA `(.L_x_21) ;  /* 0x000000e400c08947 */ /* 0x002fea0003800000 */
.L_x_20:
[----:B------:R-:W-:Y:S01]  /*1e40*/  UIADD3 UR6, UR14, 0x10100, URZ ;  /* 0x000101000e067890 */ /* 0x000fe2000fffe03f */
[----:B------:R-:W-:Y:S01]  /*1e50*/  WARPGROUP.ARRIVE ;  /* 0x00000000000079c5 */ /* 0x000fe20000000000 */
[----:B------:R-:W-:Y:S01]  /*1e60*/  ULOP3.LUT UR8, UR15, 0x10000, URZ, 0xfc, !UPT ;  /* 0x000100000f087892 */ /* 0x000fe2000f8efc3f */
[----:B------:R2:W-:Y:S01]  /*1e70*/  STL [R1+0x6c], RZ ;  /* 0x00006cff01007387 */ /* 0x0005e20000100800 */
[----:B------:R-:W-:Y:S01]  /*1e80*/  USHF.R.U32.HI UR6, URZ, 0x4, UR6 ;  /* 0x000000043f067899 */ /* 0x000fe20008011606 */
[----:B01----:R-:W-:Y:S01]  /*1e90*/  IMAD.MOV.U32 R0, RZ, RZ, RZ ;  /* 0x000000ffff007224 */ /* 0x003fe200078e00ff */
[----:B------:R-:W-:Y:S01]  /*1ea0*/  UMOV UR9, 0x40000040 ;  /* 0x4000004000097882 */ /* 0x000fe20000000000 */
[----:B------:R-:W-:Y:S01]  /*1eb0*/  UMOV UR11, 0x40000040 ;  /* 0x40000040000b7882 */ /* 0x000fe20000000000 */
[----:B------:R-:W-:Y:S01]  /*1ec0*/  ULOP3.LUT UR6, UR6, 0x3fff, URZ, 0xc0, !UPT ;  /* 0x00003fff06067892 */ /* 0x000fe2000f8ec03f */
[----:B------:R2:W-:Y:S01]  /*1ed0*/  STL [R1+0x68], RZ ;  /* 0x000068ff01007387 */ /* 0x0005e20000100800 */
[----:B------:R-:W-:-:S02]  /*1ee0*/  CS2R R2, SRZ ;  /* 0x0000000000027805 */ /* 0x000fc4000001ff00 */
[----:B------:R-:W-:Y:S01]  /*1ef0*/  CS2R R4, SRZ ;  /* 0x0000000000047805 */ /* 0x000fe2000001ff00 */
[----:B------:R-:W-:Y:S01]  /*1f00*/  ULOP3.LUT UR7, UR6, 0x10000, URZ, 0xfc, !UPT ;  /* 0x0001000006077892 */ /* 0x000fe2000f8efc3f */
[----:B------:R2:W-:Y:S01]  /*1f10*/  STL [R1+0x64], RZ ;  /* 0x000064ff01007387 */ /* 0x0005e20000100800 */
[----:B------:R-:W-:Y:S01]  /*1f20*/  ULEA UR6, UR5, UR8, 0xa ;  /* 0x0000000805067291 */ /* 0x000fe2000f8e503f */
[----:B------:R-:W-:Y:S01]  /*1f30*/  CS2R R6, SRZ ;  /* 0x0000000000067805 */ /* 0x000fe2000001ff00 */
[----:B------:R-:W-:Y:S01]  /*1f40*/  ULEA UR7, UR5, UR7, 0xb ;  /* 0x0000000705077291 */ /* 0x000fe2000f8e583f */
[----:B------:R2:W-:Y:S01]  /*1f50*/  STL [R1+0x60], RZ ;  /* 0x000060ff01007387 */ /* 0x0005e20000100800 */
[----:B------:R-:W-:Y:S02]  /*1f60*/  CS2R R8, SRZ ;  /* 0x0000000000087805 */ /* 0x000fe4000001ff00 */
[----:B------:R-:W-:Y:S02]  /*1f70*/  CS2R R10, SRZ ;  /* 0x00000000000a7805 */ /* 0x000fe4000001ff00 */
[----:B------:R-:W-:Y:S01]  /*1f80*/  CS2R R12, SRZ ;  /* 0x00000000000c7805 */ /* 0x000fe2000001ff00 */
[----:B------:R-:W-:Y:S01]  /*1f90*/  UMOV UR8, UR6 ;  /* 0x0000000600087c82 */ /* 0x000fe20008000000 */
[----:B------:R2:W-:Y:S01]  /*1fa0*/  STL [R1+0x5c], RZ ;  /* 0x00005cff01007387 */ /* 0x0005e20000100800 */
[----:B------:R-:W-:Y:S01]  /*1fb0*/  UMOV UR10, UR7 ;  /* 0x00000007000a7c82 */ /* 0x000fe20008000000 */
[----:B------:R-:W-:Y:S01]  /*1fc0*/  CS2R R14, SRZ ;  /* 0x00000000000e7805 */ /* 0x000fe2000001ff00 */
[----:B------:R-:W-:Y:S01]  /*1fd0*/  QGMMA.64x256x32.F32.E5M2.E5M2 R24, gdesc[UR8], RZ, !UPT ;  /* 0x03e00000081879f3 */ /* 0x000fe2000c7038ff */
[----:B------:R-:W-:Y:S01]  /*1fe0*/  UIADD3 UR8, UR6, 0x2, URZ ;  /* 0x0000000206087890 */ /* 0x000fe2000fffe03f */
[----:B------:R2:W-:Y:S01]  /*1ff0*/  STL [R1+0x58], RZ ;  /* 0x000058ff01007387 */ /* 0x0005e20000100800 */
[----:B------:R-:W-:Y:S01]  /*2000*/  UIADD3 UR10, UR7, 0x2, URZ ;  /* 0x00000002070a7890 */ /* 0x000fe2000fffe03f */
[----:B------:R-:W-:Y:S01]  /*2010*/  CS2R R16, SRZ ;  /* 0x0000000000107805 */ /* 0x000fe2000001ff00 */
[----:B------:R-:W-:Y:S01]  /*2020*/  UMOV UR9, 0x40000040 ;  /* 0x4000004000097882 */ /* 0x000fe20000000000 */
[----:B------:R-:W-:Y:S01]  /*2030*/  UMOV UR11, 0x40000040 ;  /* 0x40000040000b7882 */ /* 0x000fe20000000000 */
        /* <DEDUP_REMOVED lines=54> */
[----:B------:R-:W-:Y:S01]  /*23a0*/  CS2R R226, SRZ ;  /* 0x0000000000e27805 */ /* 0x000fe2000001ff00 */
[----:B------:R-:W-:Y:S01]  /*23b0*/  IMAD.MOV.U32 R228, RZ, RZ, RZ ;  /* 0x000000ffffe47224 */ /* 0x000fe200078e00ff */
[----:B------:R2:W-:Y:S04]  /*23c0*/  STL [R1+0x1c], RZ ;  /* 0x00001cff01007387 */ /* 0x0005e80000100800 */
[----:B------:R2:W-:Y:S04]  /*23d0*/  STL [R1+0x18], RZ ;  /* 0x000018ff01007387 */ /* 0x0005e80000100800 */
[----:B------:R2:W-:Y:S04]  /*23e0*/  STL [R1+0x14], RZ ;  /* 0x000014ff01007387 */ /* 0x0005e80000100800 */
[----:B------:R2:W-:Y:S04]  /*23f0*/  STL [R1+0x10], RZ ;  /* 0x000010ff01007387 */ /* 0x0005e80000100800 */
[----:B------:R2:W-:Y:S04]  /*2400*/  STL [R1+0xc], RZ ;  /* 0x00000cff01007387 */ /* 0x0005e80000100800 */
[----:B------:R2:W-:Y:S04]  /*2410*/  STL [R1+0x8], RZ ;  /* 0x000008ff01007387 */ /* 0x0005e80000100800 */
[----:B------:R2:W-:Y:S04]  /*2420*/  STL [R1+0x4], RZ ;  /* 0x000004ff01007387 */ /* 0x0005e80000100800 */
[----:B------:R2:W-:Y:S01]  /*2430*/  STL [R1], RZ ;  /* 0x000000ff01007387 */ /* 0x0005e20000100800 */
[----:B------:R-:W-:Y:S01]  /*2440*/  QGMMA.64x256x32.F32.E5M2.E5M2 R24, gdesc[UR8], R24 ;  /* 0x03e00000081879f3 */ /* 0x000fe20008703818 */
[----:B------:R-:W-:-:S02]  /*2450*/  UIADD3 UR8, UR6, 0x4, URZ ;  /* 0x0000000406087890 */ /* 0x000fc4000fffe03f */
[----:B------:R-:W-:Y:S01]  /*2460*/  UIADD3 UR10, UR7, 0x4, URZ ;  /* 0x00000004070a7890 */ /* 0x000fe2000fffe03f */
[----:B------:R-:W-:Y:S01]  /*2470*/  UMOV UR9, 0x40000040 ;  /* 0x4000004000097882 */ /* 0x000fe20000000000 */
[----:B------:R-:W-:-:S15]  /*2480*/  UMOV UR11, 0x40000040 ;  /* 0x40000040000b7882 */ /* 0x000fde0000000000 */
[----:B------:R-:W-:-:S08]  /*2490*/  NOP ;  /* 0x0000000000007918 */ /* 0x000fd00000000000 */
[----:B------:R-:W-:Y:S01]  /*24a0*/  QGMMA.64x256x32.F32.E5M2.E5M2 R24, gdesc[UR8], R24 ;  /* 0x03e00000081879f3 */ /* 0x000fe20008703818 */
[----:B------:R-:W-:Y:S02]  /*24b0*/  UIADD3 UR10, UR7, 0x6, URZ ;  /* 0x00000006070a7890 */ /* 0x000fe4000fffe03f */
[----:B------:R-:W-:Y:S01]  /*24c0*/  UIADD3 UR8, UR6, 0x6, URZ ;  /* 0x0000000606087890 */ /* 0x000fe2000fffe03f */
[----:B------:R-:W-:Y:S01]  /*24d0*/  ULDC UR7, c[0x0][0x50c] ;  /* 0x0001430000077ab9 */ /* 0x000fe20000000800 */
[----:B------:R-:W-:Y:S01]  /*24e0*/  UMOV UR9, 0x40000040 ;  /* 0x4000004000097882 */ /* 0x000fe20000000000 */
[----:B------:R-:W-:Y:S01]  /*24f0*/  UISETP.NE.AND UP0, UPT, UR7, 0x4, UPT ;  /* 0x000000040700788c */ /* 0x000fe2000bf05270 */
[----:B------:R-:W-:Y:S01]  /*2500*/  UMOV UR11, 0x40000040 ;  /* 0x40000040000b7882 */ /* 0x000fe20000000000 */
[----:B------:R-:W-:Y:S02]  /*2510*/  UMOV UR6, 0x4 ;  /* 0x0000000400067882 */ /* 0x000fe40000000000 */
[----:B------:R-:W-:-:S06]  /*2520*/  USEL UR7, URZ, 0x1, UP0 ;  /* 0x000000013f077887 */ /* 0x000fcc0008000000 */
[----:B------:R-:W-:-:S12]  /*2530*/  ISETP.NE.AND P0, PT, RZ, UR7, PT ;  /* 0x00000007ff007c0c */ /* 0x000fd8000bf05270 */
[----:B------:R-:W-:Y:S01]  /*2540*/  QGMMA.64x256x32.F32.E5M2.E5M2 R24, gdesc[UR8], R24, gsb0 ;  /* 0x03e00000081879f3 */ /* 0x000fe20008003818 */
[----:B--2---:R-:W-:Y:S05]  /*2550*/  @!P0 BRA `(.L_x_22) ;  /* 0x0000000800808947 */ /* 0x004fea0003800000 */
[----:B------:R-:W-:Y:S02]  /*2560*/  WARPGROUP.DEPBAR.LE gsb0, 0x0 ;  /* 0x00008000000079c5 */ /* 0x000fe40000010000 */
[----:B------:R-:W-:-:S01]  /*2570*/  FADD R227, RZ, R25 ;  /* 0x00000019ffe37221 */ /* 0x000fc20000000000 */
[----:B------:R-:W-:Y:S01]  /*2580*/  FADD R228, RZ, R24 ;  /* 0x00000018ffe47221 */ /* 0x000fe20000000000 */
[----:B------:R-:W-:-:S01]  /*2590*/  FADD R226, RZ, R26 ;  /* 0x0000001affe27221 */ /* 0x000fc20000000000 */
[----:B------:R-:W-:Y:S01]  /*25a0*/  FADD R225, RZ, R27 ;  /* 0x0000001bffe17221 */ /* 0x000fe20000000000 */
[----:B------:R-:W-:-:S01]  /*25b0*/  FADD R224, RZ, R28 ;  /* 0x0000001cffe07221 */ /* 0x000fc20000000000 */
[----:B------:R0:W-:Y:S01]  /*25c0*/  STL [R1+0x88], R227 ;  /* 0x000088e301007387 */ /* 0x0001e20000100800 */
[----:B------:R-:W-:-:S01]  /*25d0*/  FADD R223, RZ, R29 ;  /* 0x0000001dffdf7221 */ /* 0x000fc20000000000 */
[----:B------:R-:W-:Y:S01]  /*25e0*/  FADD R222, RZ, R30 ;  /* 0x0000001effde7221 */ /* 0x000fe20000000000 */
[----:B------:R-:W-:-:S01]  /*25f0*/  FADD R221, RZ, R31 ;  /* 0x0000001fffdd7221 */ /* 0x000fc20000000000 */
[----:B------:R-:W-:Y:S01]  /*2600*/  FADD R220, RZ, R32 ;  /* 0x00000020ffdc7221 */ /* 0x000fe20000000000 */
[----:B------:R-:W-:-:S01]  /*2610*/  FADD R219, RZ, R33 ;  /* 0x00000021ffdb7221 */ /* 0x000fc20000000000 */
[----:B------:R-:W-:Y:S01]  /*2620*/  FADD R218, RZ, R34 ;  /* 0x00000022ffda7221 */ /* 0x000fe20000000000 */
[----:B------:R-:W-:-:S01]  /*2630*/  FADD R217, RZ, R35 ;  /* 0x00000023ffd97221 */ /* 0x000fc20000000000 */
[----:B------:R-:W-:Y:S01]  /*2640*/  FADD R216, RZ, R36 ;  /* 0x00000024ffd87221 */ /* 0x000fe20000000000 */
[----:B------:R-:W-:-:S01]  /*2650*/  FADD R215, RZ, R37 ;  /* 0x00000025ffd77221 */ /* 0x000fc20000000000 */
[----:B0-----:R-:W-:Y:S01]  /*2660*/  FADD R227, RZ, R124 ;  /* 0x0000007cffe37221 */ /* 0x001fe20000000000 */
[----:B------:R-:W-:-:S01]  /*2670*/  FADD R214, RZ, R38 ;  /* 0x00000026ffd67221 */ /* 0x000fc20000000000 */
[----:B------:R-:W-:Y:S01]  /*2680*/  FADD R213, RZ, R39 ;  /* 0x00000027ffd57221 */ /* 0x000fe20000000000 */
[----:B------:R-:W-:-:S01]  /*2690*/  FADD R212, RZ, R40 ;  /* 0x00000028ffd47221 */ /* 0x000fc20000000000 */
[----:B------:R-:W-:Y:S01]  /*26a0*/  FADD R211, RZ, R41 ;  /* 0x00000029ffd37221 */ /* 0x000fe20000000000 */
[----:B------:R0:W-:Y:S01]  /*26b0*/  STL [R1], R227 ;  /* 0x000000e301007387 */ /* 0x0001e20000100800 */
        /* <DEDUP_REMOVED lines=94> */
[----:B0-----:R-:W-:-:S05]  /*2ca0*/  FADD R227, RZ, R131 ;  /* 0x00000083ffe37221 */ /* 0x001fca0000000000 */
[----:B------:R0:W-:Y:S02]  /*2cb0*/  STL [R1+0x1c], R227 ;  /* 0x00001ce301007387 */ /* 0x0001e40000100800 */
        /* <DEDUP_REMOVED lines=39> */
[----:B------:R0:W-:Y:S04]  /*2f30*/  STL [R1+0x6c], R227 ;  /* 0x00006ce301007387 */ /* 0x0001e80000100800 */
[----:B0-----:R0:W5:Y:S01]  /*2f40*/  LDL.LU R227, [R1+0x88] ;  /* 0x0000880001e37983 */ /* 0x0011620000300800 */
[----:B------:R-:W-:-:S05]  /*2f50*/  UMOV UR6, URZ ;  /* 0x0000003f00067c82 */ /* 0x000fca0008000000 */
.L_x_22:
[----:B------:R-:W-:Y:S01]  /*2f60*/  UIADD3 UR16, UR5, 0x1, URZ ;  /* 0x0000000105107890 */ /* 0x000fe2000fffe03f */
[----:B------:R-:W-:-:S03]  /*2f70*/  UMOV UR8, 0x1 ;  /* 0x0000000100087882 */ /* 0x000fc60000000000 */
[----:B------:R-:W-:-:S04]  /*2f80*/  UISETP.NE.AND UP0, UPT, UR16, 0x4, UPT ;  /* 0x000000041000788c */ /* 0x000fc8000bf05270 */
[----:B------:R-:W-:Y:S02]  /*2f90*/  USEL UR17, URZ, 0x1, UP0 ;  /* 0x000000013f117887 */ /* 0x000fe40008000000 */
[----:B------:R-:W-:Y:S02]  /*2fa0*/  USEL UR16, UR16, URZ, UP0 ;  /* 0x0000003f10107287 */ /* 0x000fe40008000000 */
[----:B------:R-:W-:-:S12]  /*2fb0*/  ULOP3.LUT UR17, UR4, UR17, URZ, 0x3c, !UPT ;  /* 0x0000001104117292 */ /* 0x000fd8000f8e3c3f */
.L_x_17:
[----:B------:R-:W-:-:S04]  /*2fc0*/  UISETP.LT.AND UP0, UPT, UR12, 0x1, UPT ;  /* 0x000000010c00788c */ /* 0x000fc8000bf01270 */
[----:B------:R-:W-:-:S04]  /*2fd0*/  USEL UR9, UR12, 0x1, UP0 ;  /* 0x000000010c097887 */ /* 0x000fc80008000000 */
[----:B------:R-:W-:-:S04]  /*2fe0*/  UIADD3 UR9, UR12, -UR9, URZ ;  /* 0x800000090c097290 */ /* 0x000fc8000fffe03f */
[----:B------:R-:W-:-:S06]  /*2ff0*/  UISETP.GE.AND UP0, UPT, UR9, 0x1, UPT ;  /* 0x000000010900788c */ /* 0x000fcc000bf06270 */
[----:B------:R-:W-:-:S13]  /*3000*/  PLOP3.LUT P0, PT, PT, PT, UP0, 0x80, 0x0 ;  /* 0x000000000000781c */ /* 0x000fda0003f0f008 */
[----:B------:R-:W-:Y:S05]  /*3010*/  @!P0 BRA `(.L_x_23) ;  /* 0x0000001000dc8947 */ /* 0x000fea0003800000 */
[----:B------:R-:W-:Y:S01]  /*3020*/  UMOV UR24, UR9 ;  /* 0x0000000900187c82 */ /* 0x000fe20008000000 */
[----:B------:R-:W-:Y:S01]  /*3030*/  UMOV UR25, UR5 ;  /* 0x0000000500197c82 */ /* 0x000fe20008000000 */
[----:B------:R-:W-:-:S05]  /*3040*/  ULDC UR27, c[0x0][0x50c] ;  /* 0x00014300001b7ab9 */ /* 0x000fca0000000800 */
.L_x_31:
[----:B------:R-:W-:-:S06]  /*3050*/  UISETP.NE.AND UP0, UPT, UR23, 0x3, UPT ;  /* 0x000000031700788c */ /* 0x000fcc000bf05270 */
[----:B------:R-:W-:-:S13]  /*3060*/  PLOP3.LUT P1, PT, PT, PT, UP0, 0x80, 0x0 ;  /* 0x000000000000781c */ /* 0x000fda0003f2f008 */
[----:B-----5:R-:W-:Y:S05]  /*3070*/  @!P1 BRA `(.L_x_24) ;  /* 0x0000000000049947 */ /* 0x020fea0003800000 */
[----:B------:R-:W-:Y:S01]  /*3080*/  BPT.TRAP 0x1 ;  /* 0x000000040000795c */ /* 0x000fe20000300000 */
.L_x_24:
[----:B------:R-:W1:Y:S01]  /*3090*/  S2UR UR9, SR_CgaCtaId ;  /* 0x00000000000979c3 */ /* 0x000e620000008800 */
[----:B------:R-:W-:Y:S01]  /*30a0*/  UMOV UR14, 0x400 ;  /* 0x00000400000e7882 */ /* 0x000fe20000000000 */
[----:B------:R-:W-:-:S05]  /*30b0*/  IMAD.U32 R229, RZ, RZ, UR17 ;  /* 0x00000011ffe57e24 */ /* 0x000fca000f8e00ff */
[----:B------:R-:W-:Y:S01]  /*30c0*/  SHF.L.U32 R229, R229, 0x1f, RZ ;  /* 0x0000001fe5e57819 */ /* 0x000fe200000006ff */
[----:B-1----:R-:W-:-:S04]  /*30d0*/  ULEA UR14, UR9, UR14, 0x18 ;  /* 0x0000000e090e7291 */ /* 0x002fc8000f8ec03f */
[----:B------:R-:W-:-:S09]  /*30e0*/  ULEA UR9, UR16, UR14, 0x3 ;  /* 0x0000000e10097291 */ /* 0x000fd2000f8e183f */
[----:B------:R1:W2:Y:S01]  /*30f0*/  SYNCS.PHASECHK.TRANS64.TRYWAIT P0, [UR9], R229 ;  /* 0x000000e5ff0075a7 */ /* 0x0002a20008000149 */
[----:B------:R-:W-:Y:S05]  /*3100*/  @!P1 BRA `(.L_x_25) ;  /* 0x0000000000049947 */ /* 0x000fea0003800000 */
[----:B------:R-:W-:Y:S01]  /*3110*/  BPT.TRAP 0x1 ;  /* 0x000000040000795c */ /* 0x000fe20000300000 */
.L_x_25:
[----:B--2---:R-:W-:Y:S05]  /*3120*/  @P0 BRA `(.L_x_26) ;  /* 0x0000000000080947 */ /* 0x004fea0003800000 */
[----:B------:R-:W2:Y:S02]  /*3130*/  SYNCS.PHASECHK.TRANS64.TRYWAIT P0, [UR9], R229 ;  /* 0x000000e5ff0075a7 */ /* 0x000ea40008000149 */
[----:B--2---:R-:W-:Y:S05]  /*3140*/  @!P0 BRA `(.L_x_27) ;  /* 0x000000d400148947 */ /* 0x004fea0003800000 */
.L_x_26:
[----:B------:R-:W-:Y:S01]  /*3150*/  UIADD3 UR9, UR14, 0x10100, URZ ;  /* 0x000101000e097890 */ /* 0x000fe2000fffe03f */
[----:B------:R-:W-:Y:S01]  /*3160*/  WARPGROUP.ARRIVE ;  /* 0x00000000000079c5 */ /* 0x000fe20000000000 */
[----:B------:R-:W-:Y:S02]  /*3170*/  UISETP.NE.AND UP0, UPT, UR7, URZ, UPT ;  /* 0x0000003f0700728c */ /* 0x000fe4000bf05270 */
[----:B------:R-:W-:Y:S02]  /*3180*/  USHF.R.U32.HI UR9, URZ, 0x4, UR9 ;  /* 0x000000043f097899 */ /* 0x000fe40008011609 */
[----:B------:R-:W-:Y:S02]  /*3190*/  USEL UR8, UR8, URZ, !UP0 ;  /* 0x0000003f08087287 */ /* 0x000fe4000c000000 */
[----:B------:R-:W-:Y:S02]  /*31a0*/  ULOP3.LUT UR9, UR9, 0x3fff, URZ, 0xc0, !UPT ;  /* 0x00003fff09097892 */ /* 0x000fe4000f8ec03f */
[----:B------:R-:W-:-:S02]  /*31b0*/  ULOP3.LUT UR7, UR15, 0x10000, URZ, 0xfc, !UPT ;  /* 0x000100000f077892 */ /* 0x000fc4000f8efc3f */
[----:B------:R-:W-:Y:S02]  /*31c0*/  ULOP3.LUT UR9, UR9, 0x10000, URZ, 0xfc, !UPT ;  /* 0x0001000009097892 */ /* 0x000fe4000f8efc3f */
[----:B------:R-:W-:Y:S02]  /*31d0*/  UISETP.NE.U32.AND UP0, UPT, UR8, URZ, UPT ;  /* 0x0000003f0800728c */ /* 0x000fe4000bf05070 */
[----:B------:R-:W-:Y:S02]  /*31e0*/  ULEA UR7, UR16, UR7, 0xa ;  /* 0x0000000710077291 */ /* 0x000fe4000f8e503f */
[----:B------:R-:W-:Y:S01]  /*31f0*/  ULEA UR26, UR16, UR9, 0xb ;  /* 0x00000009101a7291 */ /* 0x000fe2000f8e583f */
[----:B------:R-:W-:Y:S02]  /*3200*/  UMOV UR11, 0x40000040 ;  /* 0x40000040000b7882 */ /* 0x000fe40000000000 */
[----:B------:R-:W-:Y:S01]  /*3210*/  UMOV UR9, 0x40000040 ;  /* 0x4000004000097882 */ /* 0x000fe20000000000 */
[----:B------:R-:W-:Y:S01]  /*3220*/  UIADD3 UR6, UR6, 0x4, URZ ;  /* 0x0000000406067890 */ /* 0x000fe2000fffe03f */
[----:B------:R-:W-:-:S02]  /*3230*/  UMOV UR8, UR7 ;  /* 0x0000000700087c82 */ /* 0x000fc40008000000 */
[----:B------:R-:W-:Y:S02]  /*3240*/  UMOV UR10, UR26 ;  /* 0x0000001a000a7c82 */ /* 0x000fe40008000000 */
[----:B------:R-:W-:Y:S01]  /*3250*/  QGMMA.64x256x32.F32.E5M2.E5M2 R24, gdesc[UR8], R24, UP0 ;  /* 0x03e00000081879f3 */ /* 0x000fe2000bf03818 */
[----:B------:R-:W-:Y:S02]  /*3260*/  UIADD3 UR8, UR7, 0x2, URZ ;  /* 0x0000000207087890 */ /* 0x000fe4000fffe03f */
[----:B------:R-:W-:Y:S01]  /*3270*/  UIADD3 UR10, UR26, 0x2, URZ ;  /* 0x000000021a0a7890 */ /* 0x000fe2000fffe03f */
[----:B------:R-:W-:Y:S01]  /*3280*/  UMOV UR9, 0x40000040 ;  /* 0x4000004000097882 */ /* 0x000fe20000000000 */
[----:B------:R-:W-:Y:S01]  /*3290*/  UMOV UR11, 0x40000040 ;  /* 0x40000040000b7882 */ /* 0x000fe20000000000 */
[----:B------:R-:W-:-:S15]  /*32a0*/  UISETP.NE.AND UP0, UPT, UR6, UR27, UPT ;  /* 0x0000001b0600728c */ /* 0x000fde000bf05270 */
[----:B------:R-:W-:-:S07]  /*32b0*/  NOP ;  /* 0x0000000000007918 */ /* 0x000fce0000000000 */
[----:B------:R-:W-:Y:S01]  /*32c0*/  QGMMA.64x256x32.F32.E5M2.E5M2 R24, gdesc[UR8], R24 ;  /* 0x03e00000081879f3 */ /* 0x000fe20008703818 */
[----:B------:R-:W-:Y:S02]  /*32d0*/  UIADD3 UR8, UR7, 0x4, URZ ;  /* 0x0000000407087890 */ /* 0x000fe4000fffe03f */
[----:B------:R-:W-:Y:S01]  /*32e0*/  UIADD3 UR10, UR26, 0x4, URZ ;  /* 0x000000041a0a7890 */ /* 0x000fe2000fffe03f */
[----:B------:R-:W-:Y:S01]  /*32f0*/  UMOV UR9, 0x40000040 ;  /* 0x4000004000097882 */ /* 0x000fe20000000000 */
[----:B------:R-:W-:-:S15]  /*3300*/  UMOV UR11, 0x40000040 ;  /* 0x40000040000b7882 */ /* 0x000fde0000000000 */
[----:B------:R-:W-:-:S08]  /*3310*/  NOP ;  /* 0x0000000000007918 */ /* 0x000fd00000000000 */
[----:B------:R-:W-:Y:S01]  /*3320*/  QGMMA.64x256x32.F32.E5M2.E5M2 R24, gdesc[UR8], R24 ;  /* 0x03e00000081879f3 */ /* 0x000fe20008703818 */
[----:B------:R-:W-:Y:S02]  /*3330*/  UIADD3 UR8, UR7, 0x6, URZ ;  /* 0x0000000607087890 */ /* 0x000fe4000fffe03f */
[----:B------:R-:W-:Y:S01]  /*3340*/  UIADD3 UR10, UR26, 0x6, URZ ;  /* 0x000000061a0a7890 */ /* 0x000fe2000fffe03f */
[----:B------:R-:W-:Y:S01]  /*3350*/  UMOV UR9, 0x40000040 ;  /* 0x4000004000097882 */ /* 0x000fe20000000000 */
[----:B------:R-:W-:Y:S01]  /*3360*/  UMOV UR11, 0x40000040 ;  /* 0x40000040000b7882 */ /* 0x000fe20000000000 */
[----:B------:R-:W-:-:S06]  /*3370*/  USEL UR7, URZ, 0x1, UP0 ;  /* 0x000000013f077887 */ /* 0x000fcc0008000000 */
[----:B------:R-:W-:-:S15]  /*3380*/  ISETP.NE.AND P0, PT, RZ, UR7, PT ;  /* 0x00000007ff007c0c */ /* 0x000fde000bf05270 */
[----:B------:R-:W-:-:S01]  /*3390*/  NOP ;  /* 0x0000000000007918 */ /* 0x000fc20000000000 */
[----:B------:R-:W-:Y:S03]  /*33a0*/  QGMMA.64x256x32.F32.E5M2.E5M2 R24, gdesc[UR8], R24, gsb0 ;  /* 0x03e00000081879f3 */ /* 0x000fe60008003818 */
[----:B------:R-:W-:Y:S02]  /*33b0*/  WARPGROUP.DEPBAR.LE gsb0, 0x1 ;  /* 0x00008000000079c5 */ /* 0x000fe40000010100 */
[----:B------:R-:W-:Y:S05]  /*33c0*/  @!P0 BRA `(.L_x_28) ;  /* 0x0000000c00708947 */ /* 0x000fea0003800000 */
[----:B------:R-:W-:Y:S02]  /*33d0*/  WARPGROUP.DEPBAR.LE gsb0, 0x0 ;  /* 0x00008000000079c5 */ /* 0x000fe40000010000 */
[----:B-----5:R-:W-:-:S01]  /*33e0*/  FADD R227, R25, R227 ;  /* 0x000000e319e37221 */ /* 0x020fc20000000000 */
[----:B------:R-:W-:Y:S01]  /*33f0*/  FADD R226, R26, R226 ;  /* 0x000000e21ae27221 */ /* 0x000fe20000000000 */
[----:B------:R-:W-:-:S01]  /*3400*/  FADD R225, R27, R225 ;  /* 0x000000e11be17221 */ /* 0x000fc20000000000 */
[----:B------:R-:W-:Y:S01]  /*3410*/  FADD R224, R28, R224 ;  /* 0x000000e01ce07221 */ /* 0x000fe20000000000 */
[----:B------:R-:W-:-:S01]  /*3420*/  FADD R223, R29, R223 ;  /* 0x000000df1ddf7221 */ /* 0x000fc20000000000 */
[----:B------:R2:W-:Y:S01]  /*3430*/  STL [R1+0x88], R227 ;  /* 0x000088e301007387 */ /* 0x0005e20000100800 */
[----:B------:R-:W-:-:S01]  /*3440*/  FADD R222, R30, R222 ;  /* 0x000000de1ede7221 */ /* 0x000fc20000000000 */
[----:B------:R-:W-:Y:S01]  /*3450*/  FADD R221, R31, R221 ;  /* 0x000000dd1fdd7221 */ /* 0x000fe20000000000 */
[----:B------:R-:W-:-:S01]  /*3460*/  FADD R220, R32, R220 ;  /* 0x000000dc20dc7221 */ /* 0x000fc20000000000 */
[----:B------:R-:W-:Y:S01]  /*3470*/  FADD R219, R33, R219 ;  /* 0x000000db21db7221 */ /* 0x000fe20000000000 */
[----:B------:R-:W-:-:S01]  /*3480*/  FADD R218, R34, R218 ;  /* 0x000000da22da7221 */ /* 0x000fc20000000000 */
[----:B------:R-:W-:Y:S01]  /*3490*/  FADD R217, R35, R217 ;  /* 0x000000d923d97221 */ /* 0x000fe20000000000 */
[----:B------:R-:W-:-:S01]  /*34a0*/  FADD R216, R36, R216 ;  /* 0x000000d824d87221 */ /* 0x000fc20000000000 */
[----:B------:R-:W-:Y:S01]  /*34b0*/  FADD R215, R37, R215 ;  /* 0x000000d725d77221 */ /* 0x000fe20000000000 */
[----:B------:R-:W-:-:S01]  /*34c0*/  FADD R214, R38, R214 ;  /* 0x000000d626d67221 */ /* 0x000fc20000000000 */
[----:B--2---:R-:W2:Y:S01]  /*34d0*/  LDL.LU R227, [R1+0x28] ;  /* 0x0000280001e37983 */ /* 0x004ea20000300800 */
[----:B------:R-:W-:-:S01]  /*34e0*/  FADD R213, R39, R213 ;  /* 0x000000d527d57221 */ /* 0x000fc20000000000 */
[----:B------:R-:W-:Y:S01]  /*34f0*/  FADD R212, R40, R212 ;  /* 0x000000d428d47221 */ /* 0x000fe20000000000 */
[----:B------:R-:W-:-:S01]  /*3500*/  FADD R211, R41, R211 ;  /* 0x000000d329d37221 */ /* 0x000fc20000000000 */
[----:B------:R3:W-:Y:S01]  /*3510*/  STL [R1+0x8c], R226 ;  /* 0x00008ce201007387 */ /* 0x0007e20000100800 */
[----:B------:R-:W-:-:S03]  /*3520*/  FADD R228, R24, R228 ;  /* 0x000000e418e47221 */ /* 0x000fc60000000000 */
[----:B---3--:R-:W3:Y:S04]  /*3530*/  LDL.LU R226, [R1+0x24] ;  /* 0x0000240001e27983 */ /* 0x008ee80000300800 */
[----:B------:R4:W-:Y:S04]  /*3540*/  STL [R1+0x90], R225 ;  /* 0x000090e101007387 */ /* 0x0009e80000100800 */
[----:B----4-:R-:W4:Y:S04]  /*3550*/  LDL.LU R225, [R1+0x20] ;  /* 0x0000200001e17983 */ /* 0x010f280000300800 */
[----:B------:R0:W-:Y:S04]  /*3560*/  STL [R1+0x94], R224 ;  /* 0x000094e001007387 */ /* 0x0001e80000100800 */
[----:B0-----:R-:W4:Y:S04]  /*3570*/  LDL.LU R224, [R1+0x1c] ;  /* 0x00001c0001e07983 */ /* 0x001f280000300800 */
        /* <DEDUP_REMOVED lines=13> */
[----:B0-----:R-:W4:Y:S04]  /*3650*/  LDL.LU R217, [R1] ;  /* 0x0000000001d97983 */ /* 0x001f280000300800 */
[----:B------:R-:W-:Y:S04]  /*3660*/  STL [R1+0xb4], R216 ;  /* 0x0000b4d801007387 */ /* 0x000fe80000100800 */
[----:B------:R-:W-:Y:S04]  /*3670*/  STL [R1+0xb8], R215 ;  /* 0x0000b8d701007387 */ /* 0x000fe80000100800 */
[----:B------:R-:W-:Y:S04]  /*3680*/  STL [R1+0xbc], R214 ;  /* 0x0000bcd601007387 */ /* 0x000fe80000100800 */
[----:B------:R-:W-:Y:S04]  /*3690*/  STL [R1+0xc0], R213 ;  /* 0x0000c0d501007387 */ /* 0x000fe80000100800 */
[----:B------:R-:W-:Y:S04]  /*36a0*/  STL [R1+0xc4], R212 ;  /* 0x0000c4d401007387 */ /* 0x000fe80000100800 */
[----:B------:R0:W-:Y:S01]  /*36b0*/  STL [R1+0xc8], R211 ;  /* 0x0000c8d301007387 */ /* 0x0001e20000100800 */
[----:B--2---:R-:W-:-:S01]  /*36c0*/  FADD R227, R134, R227 ;  /* 0x000000e386e37221 */ /* 0x004fc20000000000 */
[----:B---3--:R-:W-:Y:S01]  /*36d0*/  FADD R226, R133, R226 ;  /* 0x000000e285e27221 */ /* 0x008fe20000000000 */
[----:B----4-:R-:W-:-:S01]  /*36e0*/  FADD R225, R132, R225 ;  /* 0x000000e184e17221 */ /* 0x010fc20000000000 */
[----:B------:R-:W-:Y:S01]  /*36f0*/  FADD R224, R131, R224 ;  /* 0x000000e083e07221 */ /* 0x000fe20000000000 */
[----:B------:R-:W-:-:S01]  /*3700*/  FADD R223, R130, R223 ;  /* 0x000000df82df7221 */ /* 0x000fc20000000000 */
[----:B------:R-:W-:Y:S01]  /*3710*/  FADD R222, R129, R222 ;  /* 0x000000de81de7221 */ /* 0x000fe20000000000 */
[----:B------:R-:W-:-:S01]  /*3720*/  FADD R221, R128, R221 ;  /* 0x000000dd80dd7221 */ /* 0x000fc20000000000 */
[----:B------:R-:W-:Y:S01]  /*3730*/  FADD R220, R127, R220 ;  /* 0x000000dc7fdc7221 */ /* 0x000fe20000000000 */
[----:B------:R-:W-:-:S01]  /*3740*/  FADD R219, R126, R219 ;  /* 0x000000db7edb7221 */ /* 0x000fc20000000000 */
[----:B------:R-:W-:Y:S01]  /*3750*/  FADD R218, R125, R218 ;  /* 0x000000da7dda7221 */ /* 0x000fe20000000000 */
[----:B------:R-:W-:-:S05]  /*3760*/  FADD R217, R124, R217 ;  /* 0x000000d97cd97221 */ /* 0x000fca0000000000 */
[----:B------:R2:W-:Y:S04]  /*3770*/  STL [R1], R217 ;  /* 0x000000d901007387 */ /* 0x0005e80000100800 */
[----:B------:R3:W-:Y:S04]  /*3780*/  STL [R1+0x4], R218 ;  /* 0x000004da01007387 */ /* 0x0007e80000100800 */
[----:B------:R4:W-:Y:S04]  /*3790*/  STL [R1+0x8], R219 ;  /* 0x000008db01007387 */ /* 0x0009e80000100800 */
[----:B------:R1:W-:Y:S04]  /*37a0*/  STL [R1+0xc], R220 ;  /* 0x00000cdc01007387 */ /* 0x0003e80000100800 */
[----:B------:R1:W-:Y:S04]  /*37b0*/  STL [R1+0x10], R221 ;  /* 0x000010dd01007387 */ /* 0x0003e80000100800 */
[----:B------:R1:W-:Y:S04]  /*37c0*/  STL [R1+0x14], R222 ;  /* 0x000014de01007387 */ /* 0x0003e80000100800 */
[----:B------:R1:W-:Y:S04]  /*37d0*/  STL [R1+0x18], R223 ;  /* 0x000018df01007387 */ /* 0x0003e80000100800 */
[----:B------:R1:W-:Y:S04]  /*37e0*/  STL [R1+0x1c], R224 ;  /* 0x00001ce001007387 */ /* 0x0003e80000100800 */
[----:B0-----:R-:W4:Y:S04]  /*37f0*/  LDL.LU R211, [R1+0x2c] ;  /* 0x00002c0001d37983 */ /* 0x001f280000300800 */
[----:B------:R0:W-:Y:S04]  /*3800*/  STL [R1+0x20], R225 ;  /* 0x000020e101007387 */ /* 0x0001e80000100800 */
[----:B------:R-:W4:Y:S04]  /*3810*/  LDL.LU R212, [R1+0x30] ;  /* 0x0000300001d47983 */ /* 0x000f280000300800 */
[----:B------:R0:W-:Y:S04]  /*3820*/  STL [R1+0x24], R226 ;  /* 0x000024e201007387 */ /* 0x0001e80000100800 */
[----:B------:R-:W4:Y:S04]  /*3830*/  LDL.LU R213, [R1+0x34] ;  /* 0x0000340001d57983 */ /* 0x000f280000300800 */
[----:B------:R0:W-:Y:S04]  /*3840*/  STL [R1+0x28], R227 ;  /* 0x000028e301007387 */ /* 0x0001e80000100800 */
[----:B------:R-:W4:Y:S04]  /*3850*/  LDL.LU R214, [R1+0x38] ;  /* 0x0000380001d67983 */ /* 0x000f280000300800 */
[----:B------:R-:W4:Y:S04]  /*3860*/  LDL.LU R215, [R1+0x3c] ;  /* 0x00003c0001d77983 */ /* 0x000f280000300800 */
[----:B------:R-:W4:Y:S04]  /*3870*/  LDL.LU R216, [R1+0x40] ;  /* 0x0000400001d87983 */ /* 0x000f280000300800 */
[----:B--2---:R-:W2:Y:S04]  /*3880*/  LDL.LU R217, [R1+0x44] ;  /* 0x0000440001d97983 */ /* 0x004ea80000300800 */
[----:B---3--:R-:W3:Y:S04]  /*3890*/  LDL.LU R218, [R1+0x48] ;  /* 0x0000480001da7983 */ /* 0x008ee80000300800 */
[----:B----4-:R-:W4:Y:S04]  /*38a0*/  LDL.LU R219, [R1+0x4c] ;  /* 0x00004c0001db7983 */ /* 0x010f280000300800 */
[----:B-1----:R-:W4:Y:S04]  /*38b0*/  LDL.LU R220, [R1+0x50] ;  /* 0x0000500001dc7983 */ /* 0x002f280000300800 */
[----:B------:R-:W4:Y:S04]  /*38c0*/  LDL.LU R221, [R1+0x54] ;  /* 0x0000540001dd7983 */ /* 0x000f280000300800 */
[----:B------:R-:W4:Y:S04]  /*38d0*/  LDL.LU R222, [R1+0x58] ;  /* 0x0000580001de7983 */ /* 0x000f280000300800 */
[----:B------:R-:W4:Y:S04]  /*38e0*/  LDL.LU R223, [R1+0x5c] ;  /* 0x00005c0001df7983 */ /* 0x000f280000300800 */
[----:B------:R-:W4:Y:S04]  /*38f0*/  LDL.LU R224, [R1+0x60] ;  /* 0x0000600001e07983 */ /* 0x000f280000300800 */
[----:B0-----:R-:W4:Y:S04]  /*3900*/  LDL.LU R225, [R1+0x64] ;  /* 0x0000640001e17983 */ /* 0x001f280000300800 */
[----:B------:R-:W4:Y:S04]  /*3910*/  LDL.LU R226, [R1+0x68] ;  /* 0x0000680001e27983 */ /* 0x000f280000300800 */
[----:B------:R-:W4:Y:S01]  /*3920*/  LDL.LU R227, [R1+0x6c] ;  /* 0x00006c0001e37983 */ /* 0x000f220000300800 */
[----:B------:R-:W-:-:S05]  /*3930*/  FADD R211, R135, R211 ;  /* 0x000000d387d37221 */ /* 0x000fca0000000000 */
[----:B------:R0:W-:Y:S01]  /*3940*/  STL [R1+0x2c], R211 ;  /* 0x00002cd301007387 */ /* 0x0001e20000100800 */
[----:B------:R-:W-:-:S03]  /*3950*/  FADD R212, R136, R212 ;  /* 0x000000d488d47221 */ /* 0x000fc60000000000 */
[----:B0-----:R0:W5:Y:S01]  /*3960*/  LDL.LU R211, [R1+0xc8] ;  /* 0x0000c80001d37983 */ /* 0x0011620000300800 */
[----:B------:R-:W-:-:S03]  /*3970*/  FADD R213, R137, R213 ;  /* 0x000000d589d57221 */ /* 0x000fc60000000000 */
[----:B------:R1:W-:Y:S01]  /*3980*/  STL [R1+0x30], R212 ;  /* 0x000030d401007387 */ /* 0x0003e20000100800 */
[----:B------:R-:W-:-:S01]  /*3990*/  FADD R214, R138, R214 ;  /* 0x000000d68ad67221 */ /* 0x000fc20000000000 */
[----:B------:R-:W-:Y:S02]  /*39a0*/  FADD R215, R139, R215 ;  /* 0x000000d78bd77221 */ /* 0x000fe40000000000 */
[----:B-1----:R0:W5:Y:S01]  /*39b0*/  LDL.LU R212, [R1+0xc4] ;  /* 0x0000c40001d47983 */ /* 0x0021620000300800 */
[----:B------:R-:W-:-:S03]  /*39c0*/  FADD R216, R140, R216 ;  /* 0x000000d88cd87221 */ /* 0x000fc60000000000 */
[----:B------:R1:W-:Y:S01]  /*39d0*/  STL [R1+0x34], R213 ;  /* 0x000034d501007387 */ /* 0x0003e20000100800 */
[----:B--2---:R-:W-:-:S03]  /*39e0*/  FADD R217, R141, R217 ;  /* 0x000000d98dd97221 */ /* 0x004fc60000000000 */
[----:B-1----:R0:W5:Y:S01]  /*39f0*/  LDL.LU R213, [R1+0xc0] ;  /* 0x0000c00001d57983 */ /* 0x0021620000300800 */
[----:B---3--:R-:W-:-:S03]  /*3a00*/  FADD R218, R142, R218 ;  /* 0x000000da8eda7221 */ /* 0x008fc60000000000 */
[----:B------:R1:W-:Y:S01]  /*3a10*/  STL [R1+0x38], R214 ;  /* 0x000038d601007387 */ /* 0x0003e20000100800 */
[----:B----4-:R-:W-:-:S01]  /*3a20*/  FADD R219, R143, R219 ;  /* 0x000000db8fdb7221 */ /* 0x010fc20000000000 */
[----:B------:R-:W-:Y:S02]  /*3a30*/  FADD R220, R144, R220 ;  /* 0x000000dc90dc7221 */ /* 0x000fe40000000000 */
[----:B-1----:R0:W5:Y:S04]  /*3a40*/  LDL.LU R214, [R1+0xbc] ;  /* 0x0000bc0001d67983 */ /* 0x0021680000300800 */
[----:B------:R1:W-:Y:S01]  /*3a50*/  STL [R1+0x3c], R215 ;  /* 0x00003cd701007387 */ /* 0x0003e20000100800 */
[----:B------:R-:W-:-:S01]  /*3a60*/  FADD R221, R145, R221 ;  /* 0x000000dd91dd7221 */ /* 0x000fc20000000000 */
[----:B------:R-:W-:-:S02]  /*3a70*/  FADD R222, R146, R222 ;  /* 0x000000de92de7221 */ /* 0x000fc40000000000 */
[----:B-1----:R0:W5:Y:S04]  /*3a80*/  LDL.LU R215, [R1+0xb8] ;  /* 0x0000b80001d77983 */ /* 0x0021680000300800 */
[----:B------:R1:W-:Y:S01]  /*3a90*/  STL [R1+0x40], R216 ;  /* 0x000040d801007387 */ /* 0x0003e20000100800 */
[----:B------:R-:W-:-:S03]  /*3aa0*/  FADD R223, R147, R223 ;  /* 0x000000df93df7221 */ /* 0x000fc60000000000 */
        /* <DEDUP_REMOVED lines=13> */
[----:B------:R1:W-:Y:S04]  /*3b80*/  STL [R1+0x54], R221 ;  /* 0x000054dd01007387 */ /* 0x0003e80000100800 */
        /* <DEDUP_REMOVED lines=12> */
[----:B-1----:R0:W5:Y:S01]  /*3c50*/  LDL.LU R227, [R1+0x88] ;  /* 0x0000880001e37983 */ /* 0x0021620000300800 */
        /* <DEDUP_REMOVED lines=82> */
[----:B0-----:R-:W-:-:S06]  /*4180*/  UMOV UR6, URZ ;  /* 0x0000003f00067c82 */ /* 0x001fcc0008000000 */
.L_x_28:
[----:B------:R-:W-:Y:S05]  /*4190*/  @!P1 BRA `(.L_x_29) ;  /* 0x0000000000049947 */ /* 0x000fea0003800000 */
[----:B------:R-:W-:Y:S01]  /*41a0*/  BPT.TRAP 0x1 ;  /* 0x000000040000795c */ /* 0x000fe20000300000 */
.L_x_29:
[----:B------:R2:W-:Y:S04]  /*41b0*/  STL [R1+0x8c], R2 ;  /* 0x00008c0201007387 */ /* 0x0005e80000100800 */
[----:B--2---:R-:W2:Y:S04]  /*41c0*/  LDL R2, [R1+0x70] ;  /* 0x0000700001027983 */ /* 0x004ea80000100800 */
[----:B-----5:R3:W-:Y:S04]  /*41d0*/  STL [R1+0x88], R0 ;  /* 0x0000880001007387 */ /* 0x0207e80000100800 */
[----:B---3--:R-:W3:Y:S01]  /*41e0*/  LDL R0, [R1+0x74] ;  /* 0x0000740001007983 */ /* 0x008ee20000100800 */
[----:B-1----:R-:W-:Y:S01]  /*41f0*/  IMAD.U32 R229, RZ, RZ, UR25 ;  /* 0x00000019ffe57e24 */ /* 0x002fe2000f8e00ff */
[----:B--2---:R-:W-:-:S02]  /*4200*/  ISETP.NE.AND P0, PT, R2, RZ, PT ;  /* 0x000000ff0200720c */ /* 0x004fc40003f05270 */
[----:B------:R1:W5:Y:S11]  /*4210*/  LDL.LU R2, [R1+0x8c] ;  /* 0x00008c0001027983 */ /* 0x0003760000300800 */
[----:B------:R-:W-:-:S05]  /*4220*/  @P0 LEA R229, R229, UR14, 0x3 ;  /* 0x0000000ee5e50c11 */ /* 0x000fca000f8e18ff */
[----:B------:R-:W-:-:S05]  /*4230*/  @P0 VIADD R229, R229, 0x20 ;  /* 0x00000020e5e50836 */ /* 0x000fca0000000000 */
[----:B---3--:R-:W-:Y:S02]  /*4240*/  @P0 PRMT R229, R0, 0x654, R229 ;  /* 0x0000065400e50816 */ /* 0x008fe400000000e5 */
[----:B------:R1:W5:Y:S01]  /*4250*/  LDL.LU R0, [R1+0x88] ;  /* 0x0000880001007983 */ /* 0x0003620000300800 */
[----:B------:R-:W-:Y:S01]  /*4260*/  UISETP.GT.U32.AND UP0, UPT, UR13, 0x1, UPT ;  /* 0x000000010d00788c */ /* 0x000fe2000bf04070 */
[----:B------:R1:W-:Y:S05]  /*4270*/  @P0 SYNCS.ARRIVE.TRANS64.RED.A1T0 RZ, [R229+URZ], RZ ;  /* 0x000000ffe5ff09a7 */ /* 0x0003ea000810043f */
[----:B------:R-:W-:-:S13]  /*4280*/  PLOP3.LUT P0, PT, PT, PT, UP0, 0x80, 0x0 ;  /* 0x000000000000781c */ /* 0x000fda0003f0f008 */
[----:B-1----:R-:W-:Y:S05]  /*4290*/  @P0 BRA `(.L_x_30) ;  /* 0x0000000000040947 */ /* 0x002fea0003800000 */
[----:B------:R-:W-:Y:S01]  /*42a0*/  BPT.TRAP 0x1 ;  /* 0x000000040000795c */ /* 0x000fe20000300000 */
.L_x_30:
[----:B------:R-:W-:Y:S02]  /*42b0*/  UISETP.GT.AND UP2, UPT, UR24, 0x1, UPT ;  /* 0x000000011800788c */ /* 0x000fe4000bf44270 */
[----:B------:R-:W-:Y:S02]  /*42c0*/  UIADD3 UR16, UR16, 0x1, URZ ;  /* 0x0000000110107890 */ /* 0x000fe4000fffe03f */
[----:B------:R-:W-:Y:S02]  /*42d0*/  UIADD3 UR25, UR25, 0x1, URZ ;  /* 0x0000000119197890 */ /* 0x000fe4000fffe03f */
[----:B------:R-:W-:Y:S01]  /*42e0*/  PLOP3.LUT P0, PT, PT, PT, UP2, 0x80, 0x0 ;  /* 0x000000000000781c */ /* 0x000fe20003f0f028 */
[----:B------:R-:W-:Y:S02]  /*42f0*/  UISETP.NE.AND UP0, UPT, UR16, 0x4, UPT ;  /* 0x000000041000788c */ /* 0x000fe4000bf05270 */
[----:B------:R-:W-:Y:S02]  /*4300*/  UIADD3 UR9, UR24, -0x1, URZ ;  /* 0xffffffff18097890 */ /* 0x000fe4000fffe03f */
[----:B------:R-:W-:-:S02]  /*4310*/  USEL UR8, URZ, 0x1, UP0 ;  /* 0x000000013f087887 */ /* 0x000fc40008000000 */
[----:B------:R-:W-:Y:S02]  /*4320*/  UISETP.NE.AND UP1, UPT, UR25, 0x4, UPT ;  /* 0x000000041900788c */ /* 0x000fe4000bf25270 */
[----:B------:R-:W-:Y:S02]  /*4330*/  ULOP3.LUT UR17, UR17, UR8, URZ, 0x3c, !UPT ;  /* 0x0000000811117292 */ /* 0x000fe4000f8e3c3f */
[----:B------:R-:W-:Y:S02]  /*4340*/  USEL UR16, UR16, URZ, UP0 ;  /* 0x0000003f10107287 */ /* 0x000fe40008000000 */
[----:B------:R-:W-:Y:S01]  /*4350*/  USEL UR25, UR25, URZ, UP1 ;  /* 0x0000003f19197287 */ /* 0x000fe20008800000 */
[----:B------:R-:W-:Y:S01]  /*4360*/  UMOV UR8, 0x1 ;  /* 0x0000000100087882 */ /* 0x000fe20000000000 */
[----:B------:R-:W-:Y:S01]  /*4370*/  UMOV UR24, UR9 ;  /* 0x0000000900187c82 */ /* 0x000fe20008000000 */
[----:B------:R-:W-:Y:S09]  /*4380*/  @P0 BRA `(.L_x_31) ;  /* 0xffffffec00300947 */ /* 0x000ff2000383ffff */
.L_x_23:
[----:B------:R-:W-:-:S04]  /*4390*/  UISETP.NE.AND UP0, UPT, UR6, URZ, UPT ;  /* 0x0000003f0600728c */ /* 0x000fc8000bf05270 */
[----:B------:R-:W-:-:S06]  /*43a0*/  USEL UR6, URZ, 0x1, !UP0 ;  /* 0x000000013f067887 */ /* 0x000fcc000c000000 */
[----:B------:R-:W-:-:S13]  /*43b0*/  ISETP.NE.AND P0, PT, RZ, UR6, PT ;  /* 0x00000006ff007c0c */ /* 0x000fda000bf05270 */
[----:B------:R-:W-:Y:S05]  /*43c0*/  @!P0 BRA `(.L_x_32) ;  /* 0x0000000c00c48947 */ /* 0x000fea0003800000 */
[----:B------:R-:W-:Y:S02]  /*43d0*/  WARPGROUP.DEPBAR.LE gsb0, 0x0 ;  /* 0x00008000000079c5 */ /* 0x000fe40000010000 */
[----:B-----5:R-:W-:Y:S01]  /*43e0*/  FADD R227, R25, R227 ;  /* 0x000000e319e37221 */ /* 0x020fe20000000000 */
[----:B------:R-:W-:-:S04]  /*43f0*/  FADD R228, R24, R228 ;  /* 0x000000e418e47221 */ /* 0x000fc80000000000 */
[----:B------:R1:W-:Y:S04]  /*4400*/  STL [R1+0x88], R227 ;  /* 0x000088e301007387 */ /* 0x0003e80000100800 */
[----:B-1----:R-:W2:Y:S04]  /*4410*/  LDL.LU R227, [R1+0x6c] ;  /* 0x00006c0001e37983 */ /* 0x002ea80000300800 */
[----:B--2---:R1:W-:Y:S04]  /*4420*/  STL [R1+0x8c], R227 ;  /* 0x00008ce301007387 */ /* 0x0043e80000100800 */
        /* <DEDUP_REMOVED lines=52> */
[----:B-1----:R-:W2:Y:S01]  /*4770*/  LDL.LU R227, [R1] ;  /* 0x0000000001e37983 */ /* 0x002ea20000300800 */
[----:B------:R-:W-:Y:S01]  /*4780*/  FADD R226, R26, R226 ;  /* 0x000000e21ae27221 */ /* 0x000fe20000000000 */
        /* <DEDUP_REMOVED lines=97> */
[----:B--2---:R-:W-:-:S05]  /*4da0*/  FADD R227, R124, R227 ;  /* 0x000000e37ce37221 */ /* 0x004fca0000000000 */
[----:B------:R1:W-:Y:S04]  /*4db0*/  STL [R1], R227 ;  /* 0x000000e301007387 */ /* 0x0003e80000100800 */
[----:B-1----:R-:W2:Y:S02]  /*4dc0*/  LDL.LU R227, [R1+0xf4] ;  /* 0x0000f40001e37983 */ /* 0x002ea40000300800 */
[----:B--2---:R-:W-:-:S05]  /*4dd0*/  FADD R227, R125, R227 ;  /* 0x000000e37de37221 */ /* 0x004fca0000000000 */
[----:B------:R1:W-:Y:S04]  /*4de0*/  STL [R1+0x4], R227 ;  /* 0x000004e301007387 */ /* 0x0003e80000100800 */
        /* <DEDUP_REMOVED lines=78> */
[----:B-1----:R1:W5:Y:S02]  /*52d0*/  LDL.LU R227, [R1+0x88] ;  /* 0x0000880001e37983 */ /* 0x0023640000300800 */
.L_x_32:
[----:B------:R-:W-:Y:S02]  /*52e0*/  WARPGROUP.DEPBAR.LE gsb0, 0x0 ;  /* 0x00008000000079c5 */ /* 0x000fe40000010000 */
[----:B------:R-:W2:Y:S02]  /*52f0*/  LDC R24, c[0x0][0x28c] ;  /* 0x0000a300ff187b82 */ /* 0x000ea40000000800 */
[----:B--2---:R-:W-:-:S13]  /*5300*/  ISETP.GE.AND P0, PT, R24, 0x1, PT ;  /* 0x000000011800780c */ /* 0x004fda0003f06270 */
[----:B------:R-:W-:Y:S05]  /*5310*/  @!P0 BRA `(.L_x_33) ;  /* 0x0000000000688947 */ /* 0x000fea0003800000 */
[----:B------:R-:W-:-:S06]  /*5320*/  UISETP.NE.AND UP0, UPT, UR23, 0x3, UPT ;  /* 0x000000031700788c */ /* 0x000fcc000bf05270 */
[----:B------:R-:W-:-:S13]  /*5330*/  PLOP3.LUT P0, PT, PT, PT, UP0, 0x80, 0x0 ;  /* 0x000000000000781c */ /* 0x000fda0003f0f008 */
[----:B------:R-:W-:Y:S05]  /*5340*/  @!P0 BRA `(.L_x_34) ;  /* 0x0000000000048947 */ /* 0x000fea0003800000 */
[----:B------:R-:W-:Y:S01]  /*5350*/  BPT.TRAP 0x1 ;  /* 0x000000040000795c */ /* 0x000fe20000300000 */
.L_x_34:
[----:B-----5:R2:W-:Y:S04]  /*5360*/  STL [R1+0x8c], R2 ;  /* 0x00008c0201007387 */ /* 0x0205e80000100800 */
[----:B--2---:R-:W2:Y:S04]  /*5370*/  LDL R2, [R1+0x70] ;  /* 0x0000700001027983 */ /* 0x004ea80000100800 */
[----:B------:R3:W-:Y:S04]  /*5380*/  STL [R1+0x88], R0 ;  /* 0x0000880001007387 */ /* 0x0007e80000100800 */
[----:B---3--:R-:W3:Y:S01]  /*5390*/  LDL R0, [R1+0x74] ;  /* 0x0000740001007983 */ /* 0x008ee20000100800 */
[----:B------:R-:W-:Y:S01]  /*53a0*/  UISETP.LT.AND UP1, UPT, UR12, 0x1, UPT ;  /* 0x000000010c00788c */ /* 0x000fe2000bf21270 */
[----:B------:R-:W-:Y:S01]  /*53b0*/  IMAD.U32 R25, RZ, RZ, UR14 ;  /* 0x0000000eff197e24 */ /* 0x000fe2000f8e00ff */
[----:B--2---:R-:W-:-:S02]  /*53c0*/  ISETP.NE.AND P0, PT, R2, RZ, PT ;  /* 0x000000ff0200720c */ /* 0x004fc40003f05270 */
[----:B------:R2:W5:Y:S11]  /*53d0*/  LDL.LU R2, [R1+0x8c] ;  /* 0x00008c0001027983 */ /* 0x0005760000300800 */
[----:B------:R-:W-:-:S05]  /*53e0*/  VOTEU.ANY UP0, P0 ;  /* 0x00000000003f7886 */ /* 0x000fca0000000100 */
[----:B------:R-:W-:-:S04]  /*53f0*/  @UP0 USEL UR6, UR12, 0x1, UP1 ;  /* 0x000000010c060887 */ /* 0x000fc80008800000 */
[----:B------:R-:W-:-:S06]  /*5400*/  @UP0 UIADD3 UR6, UR5, UR12, -UR6 ;  /* 0x0000000c05060290 */ /* 0x000fcc000fffe806 */
[----:B------:R-:W-:-:S04]  /*5410*/  IMAD.U32 R24, RZ, RZ, UR6 ;  /* 0x00000006ff187e24 */ /* 0x000fc8000f8e00ff */
[----:B------:R-:W-:-:S05]  /*5420*/  @P0 IMAD.SHL.U32 R24, R24, 0x8, RZ ;  /* 0x0000000818180824 */ /* 0x000fca00078e00ff */
[----:B------:R-:W-:-:S04]  /*5430*/  @P0 LOP3.LUT R24, R24, 0x18, RZ, 0xc0, !PT ;  /* 0x0000001818180812 */ /* 0x000fc800078ec0ff */
[----:B------:R-:W-:-:S04]  /*5440*/  @P0 IADD3 R24, R25, 0x20, R24 ;  /* 0x0000002019180810 */ /* 0x000fc80007ffe018 */
[----:B---3--:R-:W-:Y:S02]  /*5450*/  @P0 PRMT R24, R0, 0x654, R24 ;  /* 0x0000065400180816 */ /* 0x008fe40000000018 */
[----:B------:R2:W5:Y:S01]  /*5460*/  LDL.LU R0, [R1+0x88] ;  /* 0x0000880001007983 */ /* 0x0005620000300800 */
[----:B------:R-:W-:Y:S01]  /*5470*/  UISETP.GT.U32.AND UP0, UPT, UR13, 0x1, UPT ;  /* 0x000000010d00788c */ /* 0x000fe2000bf04070 */
[----:B------:R2:W-:Y:S05]  /*5480*/  @P0 SYNCS.ARRIVE.TRANS64.RED.A1T0 RZ, [R24+URZ], RZ ;  /* 0x000000ff18ff09a7 */ /* 0x0005ea000810043f */
[----:B------:R-:W-:-:S13]  /*5490*/  PLOP3.LUT P0, PT, PT, PT, UP0, 0x80, 0x0 ;  /* 0x000000000000781c */ /* 0x000fda0003f0f008 */
[----:B--2---:R-:W-:Y:S05]  /*54a0*/  @P0 BRA `(.L_x_33) ;  /* 0x0000000000040947 */ /* 0x004fea0003800000 */
[----:B------:R-:W-:Y:S01]  /*54b0*/  BPT.TRAP 0x1 ;  /* 0x000000040000795c */ /* 0x000fe20000300000 */
.L_x_33:
[----:B------:R-:W-:Y:S01]  /*54c0*/  STL [R1+0x90], R3 ;  /* 0x0000900301007387 */ /* 0x000fe20000100800 */
[----:B------:R-:W2:Y:S01]  /*54d0*/  LDC R28, c[0x0][0x288] ;  /* 0x0000a200ff1c7b82 */ /* 0x000ea20000000800 */
[----:B------:R-:W-:Y:S02]  /*54e0*/  ULDC UR6, c[0x0][0x284] ;  /* 0x0000a10000067ab9 */ /* 0x000fe40000000800 */
[----:B-----5:R3:W-:Y:S04]  /*54f0*/  STL [R1+0x8c], R2 ;  /* 0x00008c0201007387 */ /* 0x0207e80000100800 */
[----:B---3--:R-:W3:Y:S04]  /*5500*/  LDL.LU R2, [R1+0x84] ;  /* 0x0000840001027983 */ /* 0x008ee80000300800 */
[----:B------:R4:W-:Y:S01]  /*5510*/  STL [R1+0x88], R0 ;  /* 0x0000880001007387 */ /* 0x0009e20000100800 */
[----:B------:R-:W0:Y:S03]  /*5520*/  S2R R3, SR_TID.X ;  /* 0x0000000000037919 */ /* 0x000e260000002100 */
[----:B----4-:R-:W4:Y:S01]  /*5530*/  LDL.LU R0, [R1+0x80] ;  /* 0x0000800001007983 */ /* 0x010f220000300800 */
[----:B0-----:R-:W-:-:S02]  /*5540*/  SHF.R.U32.HI R24, RZ, 0x2, R3 ;  /* 0x00000002ff187819 */ /* 0x001fc40000011603 */
[----:B------:R-:W-:Y:S02]  /*5550*/  LOP3.LUT R26, R3, 0x60, RZ, 0xc0, !PT ;  /* 0x00000060031a7812 */ /* 0x000fe400078ec0ff */
[----:B------:R-:W-:Y:S02]  /*5560*/  SHF.R.U32.HI R27, RZ, 0x7, R3 ;  /* 0x00000007ff1b7819 */ /* 0x000fe40000011603 */
[----:B------:R-:W-:Y:S02]  /*5570*/  LOP3.LUT R25, R24, 0x7, RZ, 0xc0, !PT ;  /* 0x0000000718197812 */ /* 0x000fe400078ec0ff */
[----:B------:R-:W-:Y:S02]  /*5580*/  SHF.R.U32.HI R26, RZ, 0x1, R26 ;  /* 0x00000001ff1a7819 */ /* 0x000fe4000001161a */
[----:B------:R-:W-:Y:S02]  /*5590*/  LOP3.LUT R24, R27, 0x1, RZ, 0xc0, !PT ;  /* 0x000000011b187812 */ /* 0x000fe400078ec0ff */
[----:B------:R-:W-:-:S03]  /*55a0*/  IADD3 R27, RZ, -R26, -R25 ;  /* 0x8000001aff1b7210 */ /* 0x000fc60007ffe819 */
[C---:B------:R-:W-:Y:S02]  /*55b0*/  IMAD.SHL.U32 R30, R24.reuse, 0x40, RZ ;  /* 0x00000040181e7824 */ /* 0x040fe400078e00ff */
[----:B------:R-:W-:Y:S01]  /*55c0*/  IMAD R29, R24, -0x40, R27 ;  /* 0xffffffc0181d7824 */ /* 0x000fe200078e021b */
[C---:B------:R-:W-:Y:S01]  /*55d0*/  LOP3.LUT R24, R3.reuse, 0x3, RZ, 0xc0, !PT ;  /* 0x0000000303187812 */ /* 0x040fe200078ec0ff */
[----:B------:R-:W-:Y:S01]  /*55e0*/  IMAD.SHL.U32 R27, R3, 0x2, RZ ;  /* 0x00000002031b7824 */ /* 0x000fe200078e00ff */
[----:B------:R-:W-:Y:S01]  /*55f0*/  LOP3.LUT R25, R30, 0x40, R25, 0xe2, !PT ;  /* 0x000000401e197812 */ /* 0x000fe200078ee219 */
[----:B------:R0:W5:Y:S03]  /*5600*/  LDL.LU R3, [R1+0x90] ;  /* 0x0000900001037983 */ /* 0x0001660000300800 */
[----:B------:R-:W-:Y:S01]  /*5610*/  LOP3.LUT R27, R27, 0x6, RZ, 0xc0, !PT ;  /* 0x000000061b1b7812 */ /* 0x000fe200078ec0ff */
[----:B--2---:R-:W-:-:S02]  /*5620*/  IMAD R24, R24, -0x2, R28 ;  /* 0xfffffffe18187824 */ /* 0x004fc400078e021c */
[C---:B---3--:R-:W-:Y:S02]  /*5630*/  IMAD.SHL.U32 R30, R2.reuse, 0x80, RZ ;  /* 0x00000080021e7824 */ /* 0x048fe400078e00ff */
[----:B------:R-:W-:Y:S02]  /*5640*/  IMAD.WIDE R32, R2, 0x80, RZ ;  /* 0x0000008002207825 */ /* 0x000fe400078e02ff */
[----:B------:R0:W5:Y:S02]  /*5650*/  LDL.LU R2, [R1+0x8c] ;  /* 0x00008c0001027983 */ /* 0x0001640000300800 */
[----:B----4-:R-:W-:-:S05]  /*5660*/  IMAD.SHL.U32 R35, R0, 0x100, RZ ;  /* 0x0000010000237824 */ /* 0x010fca00078e00ff */
[----:B------:R-:W-:Y:S02]  /*5670*/  ISETP.GE.AND P0, PT, R35, R28, PT ;  /* 0x0000001c2300720c */ /* 0x000fe40003f06270 */
[----:B------:R-:W-:Y:S02]  /*5680*/  PRMT R28, R27, 0x6540, R0 ;  /* 0x000065401b1c7816 */ /* 0x000fe40000000000 */
[----:B------:R0:W5:Y:S01]  /*5690*/  LDL.LU R0, [R1+0x88] ;  /* 0x0000880001007983 */ /* 0x0001620000300800 */
[C---:B------:R-:W-:Y:S02]  /*56a0*/  ISETP.GE.OR P0, PT, R30.reuse, UR6, P0 ;  /* 0x000000061e007c0c */ /* 0x040fe40008706670 */
[----:B------:R-:W-:Y:S01]  /*56b0*/  IADD3 R38, -R30, UR6, R29 ;  /* 0x000000061e267c10 */ /* 0x000fe2000fffe11d */
[----:B------:R-:W-:Y:S01]  /*56c0*/  IMAD.IADD R35, R24, 0x1, -R35 ;  /* 0x0000000118237824 */ /* 0x000fe200078e0a23 */
[----:B------:R-:W-:Y:S01]  /*56d0*/  LOP3.LUT R39, R32, R25, R26, 0xfe, !PT ;  /* 0x0000001920277212 */ /* 0x000fe200078efe1a */
[----:B------:R-:W-:-:S08]  /*56e0*/  IMAD.MOV.U32 R34, RZ, RZ, -0x1 ;  /* 0xffffffffff227424 */ /* 0x000fd000078e00ff */
[----:B0-----:R-:W-:Y:S05]  /*56f0*/  @P0 BRA `(.L_x_35) ;  /* 0x0000008c00ac0947 */ /* 0x001fea0003800000 */
[----:B------:R-:W0:Y:S01]  /*5700*/  LDC.64 R26, c[0x0][0x5c8] ;  /* 0x00017200ff1a7b82 */ /* 0x000e220000000a00 */
[----:B------:R-:W-:Y:S01]  /*5710*/  USHF.R.S32.HI UR7, URZ, 0x1f, UR22 ;  /* 0x0000001f3f077899 */ /* 0x000fe20008011416 */
[--C-:B------:R-:W-:Y:S01]  /*5720*/  SHF.R.S32.HI R29, RZ, 0x1f, R28.reuse ;  /* 0x0000001fff1d7819 */ /* 0x100fe2000001141c */
[----:B------:R-:W-:Y:S01]  /*5730*/  ULDC.64 UR8, c[0x0][0x5d0] ;  /* 0x0001740000087ab9 */ /* 0x000fe20000000a00 */
[----:B------:R-:W-:Y:S01]  /*5740*/  BSSY B0, `(.L_x_35) ;  /* 0x00008e6000007945 */ /* 0x000fe20003800000 */
[----:B------:R-:W-:Y:S02]  /*5750*/  UIMAD UR6, UR7, UR8, URZ ;  /* 0x00000008070672a4 */ /* 0x000fe4000f8e023f */
[----:B------:R-:W-:Y:S02]  /*5760*/  IMAD.U32 R25, RZ, RZ, UR8 ;  /* 0x00000008ff197e24 */ /* 0x000fe4000f8e00ff */
[----:B------:R-:W-:Y:S02]  /*5770*/  UIMAD UR6, UR22, UR9, UR6 ;  /* 0x00000009160672a4 */ /* 0x000fe4000f8e0206 */
[----:B------:R-:W-:Y:S01]  /*5780*/  IMAD.WIDE.U32 R24, R25, UR22, R28 ;  /* 0x0000001619187c25 */ /* 0x000fe2000f8e001c */
[----:B------:R-:W-:-:S03]  /*5790*/  ULDC.64 UR8, c[0x0][0x5c0] ;  /* 0x0001700000087ab9 */ /* 0x000fc60000000a00 */
[----:B------:R-:W-:Y:S02]  /*57a0*/  VIADD R25, R25, UR6 ;  /* 0x0000000619197c36 */ /* 0x000fe40008000000 */
[-C--:B0-----:R-:W-:Y:S02]  /*57b0*/  IMAD R30, R33, R26.reuse, RZ ;  /* 0x0000001a211e7224 */ /* 0x081fe400078e02ff */
[----:B------:R-:W-:-:S04]  /*57c0*/  IMAD.WIDE.U32 R24, R39, R26, R24 ;  /* 0x0000001a27187225 */ /* 0x000fc800078e0018 */
[----:B------:R-:W-:-:S04]  /*57d0*/  IMAD R31, R39, R27, R30 ;  /* 0x0000001b271f7224 */ /* 0x000fc800078e021e */
[----:B------:R-:W-:Y:S01]  /*57e0*/  IMAD.IADD R30, R25, 0x1, R31 ;  /* 0x00000001191e7824 */ /* 0x000fe200078e021f */
[----:B------:R-:W-:Y:S02]  /*57f0*/  LEA R25, P0, R26, R24, 0x3 ;  /* 0x000000181a197211 */ /* 0x000fe400078018ff */
[----:B------:R-:W-:Y:S02]  /*5800*/  IADD3 R24, P1, R24, UR8, RZ ;  /* 0x0000000818187c10 */ /* 0x000fe4000ff3e0ff */
[----:B------:R-:W-:Y:S02]  /*5810*/  LEA.HI.X R27, R26, R30, R27, 0x3, P0 ;  /* 0x0000001e1a1b7211 */ /* 0x000fe400000f1c1b */
[----:B------:R-:W-:Y:S02]  /*5820*/  FSETP.NEU.AND P0, PT, RZ, UR21, PT ;  /* 0x00000015ff007c0b */ /* 0x000fe4000bf0d000 */
[----:B------:R-:W-:Y:S02]  /*5830*/  IADD3 R26, P3, R25, UR8, RZ ;  /* 0x00000008191a7c10 */ /* 0x000fe4000ff7e0ff */
[----:B------:R-:W-:-:S02]  /*5840*/  IADD3.X R25, R30, UR9, RZ, P1, !PT ;  /* 0x000000091e197c10 */ /* 0x000fc40008ffe4ff */
[----:B------:R-:W-:-:S07]  /*5850*/  IADD3.X R27, R27, UR9, RZ, P3, !PT ;  /* 0x000000091b1b7c10 */ /* 0x000fce0009ffe4ff */
[----:B------:R-:W-:Y:S05]  /*5860*/  @!P0 BRA `(.L_x_36) ;  /* 0x0000006800d48947 */ /* 0x000fea0003800000 */
[----:B------:R-:W-:Y:S01]  /*5870*/  ULDC.64 UR8, c[0x0][0x5b8] ;  /* 0x00016e0000087ab9 */ /* 0x000fe20000000a00 */
[----:B------:R-:W-:Y:S01]  /*5880*/  ISETP.GE.AND P0, PT, R38, 0x1, PT ;  /* 0x000000012600780c */ /* 0x000fe20003f06270 */
[----:B------:R-:W-:Y:S02]  /*5890*/  UIMAD UR6, UR7, UR8, URZ ;  /* 0x00000008070672a4 */ /* 0x000fe4000f8e023f */
[----:B------:R-:W-:Y:S01]  /*58a0*/  IMAD.U32 R31, RZ, RZ, UR8 ;  /* 0x00000008ff1f7e24 */ /* 0x000fe2000f8e00ff */
[----:B------:R-:W-:Y:S01]  /*58b0*/  BSSY B1, `(.L_x_37) ;  /* 0x0000010000017945 */ /* 0x000fe20003800000 */
[----:B------:R-:W-:Y:S01]  /*58c0*/  ISETP.LT.OR P4, PT, R35, 0x1, !P0 ;  /* 0x000000012300780c */ /* 0x000fe20004781670 */
[----:B------:R-:W-:Y:S02]  /*58d0*/  UIMAD UR6, UR22, UR9, UR6 ;  /* 0x00000009160672a4 */ /* 0x000fe4000f8e0206 */
[----:B------:R-:W-:Y:S01]  /*58e0*/  IMAD.WIDE.U32 R28, R31, UR22, R28 ;  /* 0x000000161f1c7c25 */ /* 0x000fe2000f8e001c */
[----:B------:R-:W-:-:S03]  /*58f0*/  ULDC.64 UR8, c[0x0][0x5a8] ;  /* 0x00016a0000087ab9 */ /* 0x000fc60000000a00 */
[----:B------:R-:W-:Y:S02]  /*5900*/  IMAD.MOV.U32 R30, RZ, RZ, R28 ;  /* 0x000000ffff1e7224 */ /* 0x000fe400078e001c */
[----:B------:R-:W-:Y:S01]  /*5910*/  VIADD R31, R29, UR6 ;  /* 0x000000061d1f7c36 */ /* 0x000fe20008000000 */
[----:B------:R-:W-:Y:S02]  /*5920*/  ULDC.64 UR6, c[0x0][0x5b0] ;  /* 0x00016c0000067ab9 */ /* 0x000fe40000000a00 */
[----:B------:R-:W-:Y:S02]  /*5930*/  IMAD R36, R33, UR6, RZ ;  /* 0x0000000621247c24 */ /* 0x000fe4000f8e02ff */
[----:B------:R-:W-:-:S04]  /*5940*/  IMAD.WIDE.U32 R28, R39, UR6, R30 ;  /* 0x00000006271c7c25 */ /* 0x000fc8000f8e001e */
[--C-:B------:R-:W-:Y:S01]  /*5950*/  IMAD R37, R39, UR7, R36.reuse ;  /* 0x0000000727257c24 */ /* 0x100fe2000f8e0224 */
[----:B------:R-:W-:Y:S02]  /*5960*/  IADD3 R28, P1, R28, UR8, RZ ;  /* 0x000000081c1c7c10 */ /* 0x000fe4000ff3e0ff */
[----:B------:R-:W-:Y:S02]  /*5970*/  PRMT R36, RZ, 0x7610, R36 ;  /* 0x00007610ff247816 */ /* 0x000fe40000000024 */
[----:B------:R-:W-:Y:S01]  /*5980*/  IADD3.X R29, R29, UR9, R37, P1, !PT ;  /* 0x000000091d1d7c10 */ /* 0x000fe20008ffe425 */
[----:B------:R-:W-:Y:S08]  /*5990*/  @P4 BRA `(.L_x_38) ;  /* 0x0000000000044947 */ /* 0x000ff00003800000 */
[----:B------:R0:W5:Y:S02]  /*59a0*/  LDG.E.U8 R36, desc[UR18][R28.64] ;  /* 0x000000121c247981 */ /* 0x000164000c1e1100 */
.L_x_38:
[----:B------:R-:W-:Y:S05]  /*59b0*/  BSYNC B1 ;  /* 0x0000000000017941 */ /* 0x000fea0003800000 */
.L_x_37:
[----:B-----5:R-:W-:Y:S01]  /*59c0*/  LOP3.LUT R36, R36, 0xff, RZ, 0xc0, !PT ;  /* 0x000000ff24247812 */ /* 0x020fe200078ec0ff */
[----:B------:R-:W-:Y:S01]  /*59d0*/  BSSY B1, `(.L_x_39) ;  /* 0x000000b000017945 */ /* 0x000fe20003800000 */
[----:B------:R-:W-:Y:S02]  /*59e0*/  ISETP.LT.OR P3, PT, R35, 0x2, !P0 ;  /* 0x000000022300780c */ /* 0x000fe40004761670 */
[----:B------:R-:W-:-:S05]  /*59f0*/  F2FP.F16.E5M2.UNPACK_B R36, R36 ;  /* 0x00000024ff24723e */ /* 0x000fca00020004ff */
[----:B------:R-:W-:-:S05]  /*5a00*/  HADD2.F32 R36, -RZ, R36.H0_H0 ;  /* 0x20000024ff247230 */ /* 0x000fca0000004100 */
[----:B------:R-:W-:Y:S01]  /*5a10*/  FMUL R37, R36, UR21 ;  /* 0x0000001524257c20 */ /* 0x000fe20008400000 */
[----:B------:R-:W-:-:S03]  /*5a20*/  PRMT R36, RZ, 0x7610, R36 ;  /* 0x00007610ff247816 */ /* 0x000fc60000000024 */
[----:B------:R-:W-:-:S05]  /*5a30*/  FFMA R37, R228, UR20, R37 ;  /* 0x00000014e4257c23 */ /* 0x000fca0008000025 */
[----:B------:R-:W-:-:S05]  /*5a40*/  F2FP.SATFINITE.E5M2.F32.PACK_AB_MERGE_C R37, RZ, R37, RZ ;  /* 0x00000025ff25723e */ /* 0x000fca00048060ff */
[----:B------:R2:W-:Y:S01]  /*5a50*/  @!P4 STG.E.U8 desc[UR18][R24.64], R37 ;  /* 0x000000251800c986 */ /* 0x0005e2000c101112 */
[----:B------:R-:W-:Y:S05]  /*5a60*/  @P3 BRA `(.L_x_40) ;  /* 0x0000000000043947 */ /* 0x000fea0003800000 */
[----:B------:R3:W5:Y:S02]  /*5a70*/  LDG.E.U8 R36, desc[UR18][R28.64+0x1] ;  /* 0x000001121c247981 */ /* 0x000764000c1e1100 */
.L_x_40:
[----:B------:R-:W-:Y:S05]  /*5a80*/  BSYNC B1 ;  /* 0x0000000000017941 */ /* 0x000fea0003800000 */
.L_x_39:
[----:B-----5:R-:W-:Y:S01]  /*5a90*/  LOP3.LUT R36, R36, 0xff, RZ, 0xc0, !PT ;  /* 0x000000ff24247812 */ /* 0x020fe200078ec0ff */
[----:B------:R-:W-:Y:S01]  /*5aa0*/  BSSY B1, `(.L_x_41) ;  /* 0x0000013000017945 */ /* 0x000fe20003800000 */
[----:B--2---:R-:W-:Y:S02]  /*5ab0*/  IADD3 R37, P1, R39, 0x8, RZ ;  /* 0x0000000827257810 */ /* 0x004fe40007f3e0ff */
[----:B------:R-:W-:-:S03]  /*5ac0*/  F2FP.F16.E5M2.UNPACK_B R36, R36 ;  /* 0x00000024ff24723e */ /* 0x000fc600020004ff */
[----:B------:R-:W-:Y:S01]  /*5ad0*/  IMAD.X R32, RZ, RZ, R33, P1 ;  /* 0x000000ffff207224 */ /* 0x000fe200008e0621 */
[----:B------:R-:W-:Y:S01]  /*5ae0*/  ISETP.GE.AND P1, PT, R38, 0x9, PT ;  /* 0x000000092600780c */ /* 0x000fe20003f26270 */
[----:B------:R-:W-:Y:S02]  /*5af0*/  HADD2.F32 R36, -RZ, R36.H0_H0 ;  /* 0x20000024ff247230 */ /* 0x000fe40000004100 */
[----:B------:R-:W-:Y:S01]  /*5b00*/  IMAD R32, R32, UR6, RZ ;  /* 0x0000000620207c24 */ /* 0x000fe2000f8e02ff */
[----:B------:R-:W-:Y:S01]  /*5b10*/  ISETP.LT.OR P5, PT, R35, 0x1, !P1 ;  /* 0x000000012300780c */ /* 0x000fe20004fa1670 */
[----:B------:R-:W-:-:S04]  /*5b20*/  IMAD.WIDE.U32 R30, R37, UR6, R30 ;  /* 0x00000006251e7c25 */ /* 0x000fc8000f8e001e */
[----:B------:R-:W-:Y:S01]  /*5b30*/  FMUL R36, R36, UR21 ;  /* 0x0000001524247c20 */ /* 0x000fe20008400000 */
[----:B------:R-:W-:-:S03]  /*5b40*/  IMAD R37, R37, UR7, R32 ;  /* 0x0000000725257c24 */ /* 0x000fc6000f8e0220 */
[----:B------:R-:W-:Y:S01]  /*5b50*/  FFMA R36, R227, UR20, R36 ;  /* 0x00000014e3247c23 */ /* 0x000fe20008000024 */
[----:B------:R-:W-:Y:S02]  /*5b60*/  IADD3 R30, P4, R30, UR8, RZ ;  /* 0x000000081e1e7c10 */ /* 0x000fe4000ff9e0ff */
[----:B------:R-:W-:Y:S02]  /*5b70*/  PRMT R32, RZ, 0x7610, R32 ;  /* 0x00007610ff207816 */ /* 0x000fe40000000020 */
[----:B------:R-:W-:Y:S02]  /*5b80*/  F2FP.SATFINITE.E5M2.F32.PACK_AB_MERGE_C R33, RZ, R36, RZ ;  /* 0x00000024ff21723e */ /* 0x000fe400048060ff */
[----:B------:R-:W-:-:S03]  /*5b90*/  IADD3.X R31, R31, UR9, R37, P4, !PT ;  /* 0x000000091f1f7c10 */ /* 0x000fc6000a7fe425 */
[----:B------:R2:W-:Y:S01]  /*5ba0*/  @!P3 STG.E.U8 desc[UR18][R24.64+0x1], R33 ;  /* 0x000001211800b986 */ /* 0x0005e2000c101112 */
[----:B------:R-:W-:Y:S05]  /*5bb0*/  @P5 BRA `(.L_x_42) ;  /* 0x0000000000045947 */ /* 0x000fea0003800000 */
[----:B------:R4:W5:Y:S02]  /*5bc0*/  LDG.E.U8 R32, desc[UR18][R30.64] ;  /* 0x000000121e207981 */ /* 0x000964000c1e1100 */
.L_x_42:
[----:B------:R-:W-:Y:S05]  /*5bd0*/  BSYNC B1 ;  /* 0x0000000000017941 */ /* 0x000fea0003800000 */
.L_x_41:
[----:B-----5:R-:W-:Y:S01]  /*5be0*/  LOP3.LUT R32, R32, 0xff, RZ, 0xc0, !PT ;  /* 0x000000ff20207812 */ /* 0x020fe200078ec0ff */
[----:B------:R-:W-:Y:S01]  /*5bf0*/  BSSY B1, `(.L_x_43) ;  /* 0x000000b000017945 */ /* 0x000fe20003800000 */
[----:B------:R-:W-:Y:S02]  /*5c00*/  ISETP.LT.OR P3, PT, R35, 0x2, !P1 ;  /* 0x000000022300780c */ /* 0x000fe40004f61670 */
[----:B------:R-:W-:-:S05]  /*5c10*/  F2FP.F16.E5M2.UNPACK_B R32, R32 ;  /* 0x00000020ff20723e */ /* 0x000fca00020004ff */
[----:B------:R-:W-:-:S05]  /*5c20*/  HADD2.F32 R32, -RZ, R32.H0_H0 ;  /* 0x20000020ff207230 */ /* 0x000fca0000004100 */
[----:B--2---:R-:W-:Y:S01]  /*5c30*/  FMUL R33, R32, UR21 ;  /* 0x0000001520217c20 */ /* 0x004fe20008400000 */
[----:B------:R-:W-:-:S03]  /*5c40*/  PRMT R32, RZ, 0x7610, R32 ;  /* 0x00007610ff207816 */ /* 0x000fc60000000020 */
[----:B------:R-:W-:-:S05]  /*5c50*/  FFMA R33, R226, UR20, R33 ;  /* 0x00000014e2217c23 */ /* 0x000fca0008000021 */
[----:B------:R-:W-:-:S05]  /*5c60*/  F2FP.SATFINITE.E5M2.F32.PACK_AB_MERGE_C R33, RZ, R33, RZ ;  /* 0x00000021ff21723e */ /* 0x000fca00048060ff */
[----:B------:R2:W-:Y:S01]  /*5c70*/  @!P5 STG.E.U8 desc[UR18][R26.64], R33 ;  /* 0x000000211a00d986 */ /* 0x0005e2000c101112 */
[----:B------:R-:W-:Y:S05]  /*5c80*/  @P3 BRA `(.L_x_44) ;  /* 0x0000000000043947 */ /* 0x000fea0003800000 */
[----:B------:R0:W5:Y:S02]  /*5c90*/  LDG.E.U8 R32, desc[UR18][R30.64+0x1] ;  /* 0x000001121e207981 */ /* 0x000164000c1e1100 */
.L_x_44:
[----:B------:R-:W-:Y:S05]  /*5ca0*/  BSYNC B1 ;  /* 0x0000000000017941 */ /* 0x000fea0003800000 */
.L_x_43:
[----:B-----5:R-:W-:Y:S01]  /*5cb0*/  LOP3.LUT R32, R32, 0xff, RZ, 0xc0, !PT ;  /* 0x000000ff20207812 */ /* 0x020fe200078ec0ff */
[----:B------:R-:W-:Y:S01]  /*5cc0*/  BSSY B1, `(.L_x_45) ;  /* 0x000000b000017945 */ /* 0x000fe20003800000 */
[----:B------:R-:W-:Y:S02]  /*5cd0*/  ISETP.LT.OR P4, PT, R35, 0x9, !P0 ;  /* 0x000000092300780c */ /* 0x000fe40004781670 */
[----:B------:R-:W-:-:S05]  /*5ce0*/  F2FP.F16.E5M2.UNPACK_B R32, R32 ;  /* 0x00000020ff20723e */ /* 0x000fca00020004ff */
[----:B------:R-:W-:-:S05]  /*5cf0*/  HADD2.F32 R32, -RZ, R32.H0_H0 ;  /* 0x20000020ff207230 */ /* 0x000fca0000004100 */
[----:B------:R-:W-:-:S04]  /*5d00*/  FMUL R32, R32, UR21 ;  /* 0x0000001520207c20 */ /* 0x000fc80008400000 */
[----:B------:R-:W-:-:S05]  /*5d10*/  FFMA R32, R225, UR20, R32 ;  /* 0x00000014e1207c23 */ /* 0x000fca0008000020 */
[----:B--2---:R-:W-:Y:S02]  /*5d20*/  F2FP.SATFINITE.E5M2.F32.PACK_AB_MERGE_C R33, RZ, R32, RZ ;  /* 0x00000020ff21723e */ /* 0x004fe400048060ff */
[----:B------:R-:W-:-:S03]  /*5d30*/  PRMT R32, RZ, 0x7610, R32 ;  /* 0x00007610ff207816 */ /* 0x000fc60000000020 */
[----:B------:R2:W-:Y:S01]  /*5d40*/  @!P3 STG.E.U8 desc[UR18][R26.64+0x1], R33 ;  /* 0x000001211a00b986 */ /* 0x0005e2000c101112 */
[----:B------:R-:W-:Y:S05]  /*5d50*/  @P4 BRA `(.L_x_46) ;  /* 0x0000000000044947 */ /* 0x000fea0003800000 */
[----:B------:R0:W5:Y:S02]  /*5d60*/  LDG.E.U8 R32, desc[UR18][R28.64+0x8] ;  /* 0x000008121c207981 */ /* 0x000164000c1e1100 */
.L_x_46:
[----:B------:R-:W-:Y:S05]  /*5d70*/  BSYNC B1 ;  /* 0x0000000000017941 */ /* 0x000fea0003800000 */
.L_x_45:
        /* <DEDUP_REMOVED lines=12> */
.L_x_48:
[----:B------:R-:W-:Y:S05]  /*5e40*/  BSYNC B1 ;  /* 0x0000000000017941 */ /* 0x000fea0003800000 */
.L_x_47:
        /* <DEDUP_REMOVED lines=12> */
.L_x_50:
[----:B------:R-:W-:Y:S05]  /*5f10*/  BSYNC B1 ;  /* 0x0000000000017941 */ /* 0x000fea0003800000 */
.L_x_49:
        /* <DEDUP_REMOVED lines=12> */
.L_x_52:
[----:B------:R-:W-:Y:S05]  /*5fe0*/  BSYNC B1 ;  /* 0x0000000000017941 */ /* 0x000fea0003800000 */
.L_x_51:
        /* <DEDUP_REMOVED lines=12> */
.L_x_54:
[----:B------:R-:W-:Y:S05]  /*60b0*/  BSYNC B1 ;  /* 0x0000000000017941 */ /* 0x000fea0003800000 */
.L_x_53:
        /* <DEDUP_REMOVED lines=12> */
.L_x_56:
[----:B------:R-:W-:Y:S05]  /*6180*/  BSYNC B1 ;  /* 0x0000000000017941 */ /* 0x000fea0003800000 */
.L_x_55:
        /* <DEDUP_REMOVED lines=12> */
.L_x_58:
[----:B------:R-:W-:Y:S05]  /*6250*/  BSYNC B1 ;  /* 0x0000000000017941 */ /* 0x000fea0003800000 */
.L_x_57:
        /* <DEDUP_REMOVED lines=12> */
.L_x_60:
[----:B------:R-:W-:Y:S05]  /*6320*/  BSYNC B1 ;  /* 0x0000000000017941 */ /* 0x000fea0003800000 */
.L_x_59:
        /* <DEDUP_REMOVED lines=12> */
.L_x_62:
[----:B------:R-:W-:Y:S05]  /*63f0*/  BSYNC B1 ;  /* 0x0000000000017941 */ /* 0x000fea0003800000 */
.L_x_61:
        /* <DEDUP_REMOVED lines=12> */
.L_x_64:
[----:B------:R-:W-:Y:S05]  /*64c0*/  BSYNC B1 ;  /* 0x0000000000017941 */ /* 0x000fea0003800000 */
.L_x_63:
        /* <DEDUP_REMOVED lines=12> */
.L_x_66:
[----:B------:R-:W-:Y:S05]  /*6590*/  BSYNC B1 ;  /* 0x0000000000017941 */ /* 0x000fea0003800000 */
.L_x_65:
        /* <DEDUP_REMOVED lines=12> */
.L_x_68:
[----:B------:R-:W-:Y:S05]  /*6660*/  BSYNC B1 ;  /* 0x0000000000017941 */ /* 0x000fea0003800000 */
.L_x_67:
        /* <DEDUP_REMOVED lines=12> */
.L_x_70:
[----:B------:R-:W-:Y:S05]  /*6730*/  BSYNC B1 ;  /* 0x0000000000017941 */ /* 0x000fea0003800000 */
.L_x_69:
        /* <DEDUP_REMOVED lines=12> */
.L_x_72:
[----:B------:R-:W-:Y:S05]  /*6800*/  BSYNC B1 ;  /* 0x0000000000017941 */ /* 0x000fea0003800000 */
.L_x_71:
        /* <DEDUP_REMOVED lines=12> */
.L_x_74:
[----:B------:R-:W-:Y:S05]  /*68d0*/  BSYNC B1 ;  /* 0x0000000000017941 */ /* 0x000fea0003800000 */
.L_x_73:
        /* <DEDUP_REMOVED lines=12> */
.L_x_76:
[----:B------:R-:W-:Y:S05]  /*69a0*/  BSYNC B1 ;  /* 0x0000000000017941 */ /* 0x000fea0003800000 */
.L_x_75:
        /* <DEDUP_REMOVED lines=12> */
.L_x_78:
[----:B------:R-:W-:Y:S05]  /*6a70*/  BSYNC B1 ;  /* 0x0000000000017941 */ /* 0x000fea0003800000 */
.L_x_77:
        /* <DEDUP_REMOVED lines=12> */
.L_x_80:
[----:B------:R-:W-:Y:S05]  /*6b40*/  BSYNC B1 ;  /* 0x0000000000017941 */ /* 0x000fea0003800000 */
.L_x_79:
        /* <DEDUP_REMOVED lines=12> */
.L_x_82:
[----:B------:R-:W-:Y:S05]  /*6c10*/  BSYNC B1 ;  /* 0x0000000000017941 */ /* 0x000fea0003800000 */
.L_x_81:
        /* <DEDUP_REMOVED lines=12> */
.L_x_84:
[----:B------:R-:W-:Y:S05]  /*6ce0*/  BSYNC B1 ;  /* 0x0000000000017941 */ /* 0x000fea0003800000 */
.L_x_83:
        /* <DEDUP_REMOVED lines=12> */
.L_x_86:
[----:B------:R-:W-:Y:S05]  /*6db0*/  BSYNC B1 ;  /* 0x0000000000017941 */ /* 0x000fea0003800000 */
.L_x_85:
        /* <DEDUP_REMOVED lines=12> */
.L_x_88:
[----:B------:R-:W-:Y:S05]  /*6e80*/  BSYNC B1 ;  /* 0x0000000000017941 */ /* 0x000fea0003800000 */
.L_x_87:
        /* <DEDUP_REMOVED lines=12> */
.L_x_90:
[----:B------:R-:W-:Y:S05]  /*6f50*/  BSYNC B1 ;  /* 0x0000000000017941 */ /* 0x000fea0003800000 */
.L_x_89:
        /* <DEDUP_REMOVED lines=12> */
.L_x_92:
[----:B------:R-:W-:Y:S05]  /*7020*/  BSYNC B1 ;  /* 0x0000000000017941 */ /* 0x000fea0003800000 */
.L_x_91:
        /* <DEDUP_REMOVED lines=12> */
.L_x_94:
[----:B------:R-:W-:Y:S05]  /*70f0*/  BSYNC B1 ;  /* 0x0000000000017941 */ /* 0x000fea0003800000 */
.L_x_93:
        /* <DEDUP_REMOVED lines=12> */
.L_x_96:
[----:B------:R-:W-:Y:S05]  /*71c0*/  BSYNC B1 ;  /* 0x0000000000017941 */ /* 0x000fea0003800000 */
.L_x_95:
        /* <DEDUP_REMOVED lines=12> */
.L_x_98:
[----:B------:R-:W-:Y:S05]  /*7290*/  BSYNC B1 ;  /* 0x0000000000017941 */ /* 0x000fea0003800000 */
.L_x_97:
        /* <DEDUP_REMOVED lines=12> */
.L_x_100:
[----:B------:R-:W-:Y:S05]  /*7360*/  BSYNC B1 ;  /* 0x0000000000017941 */ /* 0x000fea0003800000 */
.L_x_99:
        /* <DEDUP_REMOVED lines=12> */
.L_x_102:
[----:B------:R-:W-:Y:S05]  /*7430*/  BSYNC B1 ;  /* 0x0000000000017941 */ /* 0x000fea0003800000 */
.L_x_101:
        /* <DEDUP_REMOVED lines=12> */
.L_x_104:
[----:B------:R-:W-:Y:S05]  /*7500*/  BSYNC B1 ;  /* 0x0000000000017941 */ /* 0x000fea0003800000 */
.L_x_103:
        /* <DEDUP_REMOVED lines=12> */
.L_x_106:
[----:B------:R-:W-:Y:S05]  /*75d0*/  BSYNC B1 ;  /* 0x0000000000017941 */ /* 0x000fea0003800000 */
.L_x_105:
        /* <DEDUP_REMOVED lines=12> */
.L_x_108:
[----:B------:R-:W-:Y:S05]  /*76a0*/  BSYNC B1 ;  /* 0x0000000000017941 */ /* 0x000fea0003800000 */
.L_x_107:
        /* <DEDUP_REMOVED lines=12> */
.L_x_110:
[----:B------:R-:W-:Y:S05]  /*7770*/  BSYNC B1 ;  /* 0x0000000000017941 */ /* 0x000fea0003800000 */
.L_x_109:
        /* <DEDUP_REMOVED lines=12> */
.L_x_112:
[----:B------:R-:W-:Y:S05]  /*7840*/  BSYNC B1 ;  /* 0x0000000000017941 */ /* 0x000fea0003800000 */
.L_x_111:
        /* <DEDUP_REMOVED lines=12> */
.L_x_114:
[----:B------:R-:W-:Y:S05]  /*7910*/  BSYNC B1 ;  /* 0x0000000000017941 */ /* 0x000fea0003800000 */
.L_x_113:
        /* <DEDUP_REMOVED lines=12> */
.L_x_116:
[----:B------:R-:W-:Y:S05]  /*79e0*/  BSYNC B1 ;  /* 0x0000000000017941 */ /* 0x000fea0003800000 */
.L_x_115:
        /* <DEDUP_REMOVED lines=12> */
.L_x_118:
[----:B------:R-:W-:Y:S05]  /*7ab0*/  BSYNC B1 ;  /* 0x0000000000017941 */ /* 0x000fea0003800000 */
.L_x_117:
        /* <DEDUP_REMOVED lines=12> */
.L_x_120:
[----:B------:R-:W-:Y:S05]  /*7b80*/  BSYNC B1 ;  /* 0x0000000000017941 */ /* 0x000fea0003800000 */
.L_x_119:
        /* <DEDUP_REMOVED lines=12> */
.L_x_122:
[----:B------:R-:W-:Y:S05]  /*7c50*/  BSYNC B1 ;  /* 0x0000000000017941 */ /* 0x000fea0003800000 */
.L_x_121:
        /* <DEDUP_REMOVED lines=12> */
.L_x_124:
[----:B------:R-:W-:Y:S05]  /*7d20*/  BSYNC B1 ;  /* 0x0000000000017941 */ /* 0x000fea0003800000 */
.L_x_123:
        /* <DEDUP_REMOVED lines=12> */
.L_x_126:
[----:B------:R-:W-:Y:S05]  /*7df0*/  BSYNC B1 ;  /* 0x0000000000017941 */ /* 0x000fea0003800000 */
.L_x_125:
        /* <DEDUP_REMOVED lines=12> */
.L_x_128:
[----:B------:R-:W-:Y:S05]  /*7ec0*/  BSYNC B1 ;  /* 0x0000000000017941 */ /* 0x000fea0003800000 */
.L_x_127:
        /* <DEDUP_REMOVED lines=12> */
.L_x_130:
[----:B------:R-:W-:Y:S05]  /*7f90*/  BSYNC B1 ;  /* 0x0000000000017941 */ /* 0x000fea0003800000 */
.L_x_129:
        /* <DEDUP_REMOVED lines=12> */
.L_x_132:
[----:B------:R-:W-:Y:S05]  /*8060*/  BSYNC B1 ;  /* 0x0000000000017941 */ /* 0x000fea0003800000 */
.L_x_131:
        /* <DEDUP_REMOVED lines=12> */
.L_x_134:
[----:B------:R-:W-:Y:S05]  /*8130*/  BSYNC B1 ;  /* 0x0000000000017941 */ /* 0x000fea0003800000 */
.L_x_133:
        /* <DEDUP_REMOVED lines=12> */
.L_x_136:
[----:B------:R-:W-:Y:S05]  /*8200*/  BSYNC B1 ;  /* 0x0000000000017941 */ /* 0x000fea0003800000 */
.L_x_135:
        /* <DEDUP_REMOVED lines=12> */
.L_x_138:
[----:B------:R-:W-:Y:S05]  /*82d0*/  BSYNC B1 ;  /* 0x0000000000017941 */ /* 0x000fea0003800000 */
.L_x_137:
        /* <DEDUP_REMOVED lines=12> */
.L_x_140:
[----:B------:R-:W-:Y:S05]  /*83a0*/  BSYNC B1 ;  /* 0x0000000000017941 */ /* 0x000fea0003800000 */
.L_x_139:
        /* <DEDUP_REMOVED lines=12> */
.L_x_142:
[----:B------:R-:W-:Y:S05]  /*8470*/  BSYNC B1 ;  /* 0x0000000000017941 */ /* 0x000fea0003800000 */
.L_x_141:
        /* <DEDUP_REMOVED lines=12> */
.L_x_144:
[----:B------:R-:W-:Y:S05]  /*8540*/  BSYNC B1 ;  /* 0x0000000000017941 */ /* 0x000fea0003800000 */
.L_x_143:
        /* <DEDUP_REMOVED lines=12> */
.L_x_146:
[----:B------:R-:W-:Y:S05]  /*8610*/  BSYNC B1 ;  /* 0x0000000000017941 */ /* 0x000fea0003800000 */
.L_x_145:
        /* <DEDUP_REMOVED lines=12> */
.L_x_148:
[----:B------:R-:W-:Y:S05]  /*86e0*/  BSYNC B1 ;  /* 0x0000000000017941 */ /* 0x000fea0003800000 */
.L_x_147:
        /* <DEDUP_REMOVED lines=12> */
.L_x_150:
[----:B------:R-:W-:Y:S05]  /*87b0*/  BSYNC B1 ;  /* 0x0000000000017941 */ /* 0x000fea0003800000 */
.L_x_149:
        /* <DEDUP_REMOVED lines=12> */
.L_x_152:
[----:B------:R-:W-:Y:S05]  /*8880*/  BSYNC B1 ;  /* 0x0000000000017941 */ /* 0x000fea0003800000 */
.L_x_151:
        /* <DEDUP_REMOVED lines=12> */
.L_x_154:
[----:B------:R-:W-:Y:S05]  /*8950*/  BSYNC B1 ;  /* 0x0000000000017941 */ /* 0x000fea0003800000 */
.L_x_153:
        /* <DEDUP_REMOVED lines=12> */
.L_x_156:
[----:B------:R-:W-:Y:S05]  /*8a20*/  BSYNC B1 ;  /* 0x0000000000017941 */ /* 0x000fea0003800000 */
.L_x_155:
        /* <DEDUP_REMOVED lines=12> */
.L_x_158:
[----:B------:R-:W-:Y:S05]  /*8af0*/  BSYNC B1 ;  /* 0x0000000000017941 */ /* 0x000fea0003800000 */
.L_x_157:
        /* <DEDUP_REMOVED lines=12> */
.L_x_160:
[----:B------:R-:W-:Y:S05]  /*8bc0*/  BSYNC B1 ;  /* 0x0000000000017941 */ /* 0x000fea0003800000 */
.L_x_159:
        /* <DEDUP_REMOVED lines=12> */
.L_x_162:
[----:B------:R-:W-:Y:S05]  /*8c90*/  BSYNC B1 ;  /* 0x0000000000017941 */ /* 0x000fea0003800000 */
.L_x_161:
        /* <DEDUP_REMOVED lines=12> */
.L_x_164:
[----:B------:R-:W-:Y:S05]  /*8d60*/  BSYNC B1 ;  /* 0x0000000000017941 */ /* 0x000fea0003800000 */
.L_x_163:
        /* <DEDUP_REMOVED lines=12> */
.L_x_166:
[----:B------:R-:W-:Y:S05]  /*8e30*/  BSYNC B1 ;  /* 0x0000000000017941 */ /* 0x000fea0003800000 */
.L_x_165:
        /* <DEDUP_REMOVED lines=12> */
.L_x_168:
[----:B------:R-:W-:Y:S05]  /*8f00*/  BSYNC B1 ;  /* 0x0000000000017941 */ /* 0x000fea0003800000 */
.L_x_167:
        /* <DEDUP_REMOVED lines=12> */
.L_x_170:
[----:B------:R-:W-:Y:S05]  /*8fd0*/  BSYNC B1 ;  /* 0x0000000000017941 */ /* 0x000fea0003800000 */
.L_x_169:
        /* <DEDUP_REMOVED lines=12> */
.L_x_172:
[----:B------:R-:W-:Y:S05]  /*90a0*/  BSYNC B1 ;  /* 0x0000000000017941 */ /* 0x000fea0003800000 */
.L_x_171:
        /* <DEDUP_REMOVED lines=12> */
.L_x_174:
[----:B------:R-:W-:Y:S05]  /*9170*/  BSYNC B1 ;  /* 0x0000000000017941 */ /* 0x000fea0003800000 */
.L_x_173:
        /* <DEDUP_REMOVED lines=12> */
.L_x_176:
[----:B------:R-:W-:Y:S05]  /*9240*/  BSYNC B1 ;  /* 0x0000000000017941 */ /* 0x000fea0003800000 */
.L_x_175:
        /* <DEDUP_REMOVED lines=12> */
.L_x_178:
[----:B------:R-:W-:Y:S05]  /*9310*/  BSYNC B1 ;  /* 0x0000000000017941 */ /* 0x000fea0003800000 */
.L_x_177:
        /* <DEDUP_REMOVED lines=12> */
.L_x_180:
[----:B------:R-:W-:Y:S05]  /*93e0*/  BSYNC B1 ;  /* 0x0000000000017941 */ /* 0x000fea0003800000 */
.L_x_179:
        /* <DEDUP_REMOVED lines=12> */
.L_x_182:
[----:B------:R-:W-:Y:S05]  /*94b0*/  BSYNC B1 ;  /* 0x0000000000017941 */ /* 0x000fea0003800000 */
.L_x_181:
        /* <DEDUP_REMOVED lines=12> */
.L_x_184:
[----:B------:R-:W-:Y:S05]  /*9580*/  BSYNC B1 ;  /* 0x0000000000017941 */ /* 0x000fea0003800000 */
.L_x_183:
        /* <DEDUP_REMOVED lines=12> */
.L_x_186:
[----:B------:R-:W-:Y:S05]  /*9650*/  BSYNC B1 ;  /* 0x0000000000017941 */ /* 0x000fea0003800000 */
.L_x_185:
        /* <DEDUP_REMOVED lines=12> */
.L_x_188:
[----:B------:R-:W-:Y:S05]  /*9720*/  BSYNC B1 ;  /* 0x0000000000017941 */ /* 0x000fea0003800000 */
.L_x_187:
        /* <DEDUP_REMOVED lines=12> */
.L_x_190:
[----:B------:R-:W-:Y:S05]  /*97f0*/  BSYNC B1 ;  /* 0x0000000000017941 */ /* 0x000fea0003800000 */
.L_x_189:
        /* <DEDUP_REMOVED lines=12> */
.L_x_192:
[----:B------:R-:W-:Y:S05]  /*98c0*/  BSYNC B1 ;  /* 0x0000000000017941 */ /* 0x000fea0003800000 */
.L_x_191:
[----:B-----5:R-:W-:Y:S01]  /*98d0*/  LOP3.LUT R32, R32, 0xff, RZ, 0xc0, !PT ;  /* 0x000000ff20207812 */ /* 0x020fe200078ec0ff */
[----:B------:R-:W-:Y:S01]  /*98e0*/  BSSY B1, `(.L_x_193) ;  /* 0x000000b000017945 */ /* 0x000fe20003800000 */
[----:B------:R-:W-:Y:S02]  /*98f0*/  ISETP.LT.OR P4, PT, R35, 0x99, !P1 ;  /* 0x000000992300780c */ /* 0x000fe40004f81670 */
[----:B------:R-:W-:-:S05]  /*9900*/  F2FP.F16.E5M2.UNPACK_B R32, R32 ;  /* 0x00000020ff20723e */ /* 0x000fca00020004ff */
[----:B------:R-:W-:-:S05]  /*9910*/  HADD2.F32 R32, -RZ, R32.H0_H0 ;  /* 0x20000020ff207230 */ /* 0x000fca0000004100 */
[----:B------:R-:W-:-:S04]  /*9920*/  FMUL R32, R32, UR21 ;  /* 0x0000001520207c20 */ /* 0x000fc80008400000 */
[----:B------:R-:W-:Y:S01]  /*9930*/  FFMA R32, R23, UR20, R32 ;  /* 0x0000001417207c23 */ /* 0x000fe20008000020 */
[----:B------:R-:W-:-:S04]  /*9940*/  PRMT R23, RZ, 0x7610, R23 ;  /* 0x00007610ff177816 */ /* 0x000fc80000000017 */
[----:B--2---:R-:W-:-:S05]  /*9950*/  F2FP.SATFINITE.E5M2.F32.PACK_AB_MERGE_C R33, RZ, R32, RZ ;  /* 0x00000020ff21723e */ /* 0x004fca00048060ff */
[----:B------:R2:W-:Y:S01]  /*9960*/  @!P3 STG.E.U8 desc[UR18][R24.64+0x99], R33 ;  /* 0x000099211800b986 */ /* 0x0005e2000c101112 */
[----:B------:R-:W-:Y:S05]  /*9970*/  @P4 BRA `(.L_x_194) ;  /* 0x0000000000044947 */ /* 0x000fea0003800000 */
[----:B------:R0:W5:Y:S02]  /*9980*/  LDG.E.U8 R23, desc[UR18][R30.64+0x98] ;  /* 0x000098121e177981 */ /* 0x000164000c1e1100 */
.L_x_194:
[----:B------:R-:W-:Y:S05]  /*9990*/  BSYNC B1 ;  /* 0x0000000000017941 */ /* 0x000fea0003800000 */
.L_x_193:
        /* <DEDUP_REMOVED lines=8> */
[----:B------:R-:W-:-:S05]  /*9a20*/  F2FP.SATFINITE.E5M2.F32.PACK_AB_MERGE_C R23, RZ, R23, RZ ;  /* 0x00000017ff17723e */ /* 0x000fca00048060ff */
[----:B------:R0:W-:Y:S01]  /*9a30*/  @!P4 STG.E.U8 desc[UR18][R26.64+0x98], R23 ;  /* 0x000098171a00c986 */ /* 0x0001e2000c101112 */
[----:B------:R-:W-:Y:S05]  /*9a40*/  @P3 BRA `(.L_x_196) ;  /* 0x0000000000043947 */ /* 0x000fea0003800000 */
[----:B------:R0:W5:Y:S02]  /*9a50*/  LDG.E.U8 R22, desc[UR18][R30.64+0x99] ;  /* 0x000099121e167981 */ /* 0x000164000c1e1100 */
.L_x_196:
[----:B------:R-:W-:Y:S05]  /*9a60*/  BSYNC B1 ;  /* 0x0000000000017941 */ /* 0x000fea0003800000 */
.L_x_195:
        /* <DEDUP_REMOVED lines=8> */
[----:B0-----:R-:W-:-:S05]  /*9af0*/  F2FP.SATFINITE.E5M2.F32.PACK_AB_MERGE_C R23, RZ, R22, RZ ;  /* 0x00000016ff17723e */ /* 0x001fca00048060ff */
[----:B------:R0:W-:Y:S01]  /*9b00*/  @!P3 STG.E.U8 desc[UR18][R26.64+0x99], R23 ;  /* 0x000099171a00b986 */ /* 0x0001e2000c101112 */
[----:B------:R-:W-:Y:S05]  /*9b10*/  @P4 BRA `(.L_x_198) ;  /* 0x0000000000044947 */ /* 0x000fea0003800000 */
[----:B------:R0:W5:Y:S02]  /*9b20*/  LDG.E.U8 R21, desc[UR18][R28.64+0xa0] ;  /* 0x0000a0121c157981 */ /* 0x000164000c1e1100 */
.L_x_198:
[----:B------:R-:W-:Y:S05]  /*9b30*/  BSYNC B1 ;  /* 0x0000000000017941 */ /* 0x000fea0003800000 */
.L_x_197:
        /* <DEDUP_REMOVED lines=12> */
.L_x_200:
[----:B------:R-:W-:Y:S05]  /*9c00*/  BSYNC B1 ;  /* 0x0000000000017941 */ /* 0x000fea0003800000 */
.L_x_199:
        /* <DEDUP_REMOVED lines=12> */
.L_x_202:
[----:B------:R-:W-:Y:S05]  /*9cd0*/  BSYNC B1 ;  /* 0x0000000000017941 */ /* 0x000fea0003800000 */
.L_x_201:
        /* <DEDUP_REMOVED lines=12> */
.L_x_204:
[----:B------:R-:W-:Y:S05]  /*9da0*/  BSYNC B1 ;  /* 0x0000000000017941 */ /* 0x000fea0003800000 */
.L_x_203:
        /* <DEDUP_REMOVED lines=12> */
.L_x_206:
[----:B------:R-:W-:Y:S05]  /*9e70*/  BSYNC B1 ;  /* 0x0000000000017941 */ /* 0x000fea0003800000 */
.L_x_205:
        /* <DEDUP_REMOVED lines=12> */
.L_x_208:
[----:B------:R-:W-:Y:S05]  /*9f40*/  BSYNC B1 ;  /* 0x0000000000017941 */ /* 0x000fea0003800000 */
.L_x_207:
        /* <DEDUP_REMOVED lines=12> */
.L_x_210:
[----:B------:R-:W-:Y:S05]  /*a010*/  BSYNC B1 ;  /* 0x0000000000017941 */ /* 0x000fea0003800000 */
.L_x_209:
        /* <DEDUP_REMOVED lines=12> */
.L_x_212:
[----:B------:R-:W-:Y:S05]  /*a0e0*/  BSYNC B1 ;  /* 0x0000000000017941 */ /* 0x000fea0003800000 */
.L_x_211:
        /* <DEDUP_REMOVED lines=12> */
.L_x_214:
[----:B------:R-:W-:Y:S05]  /*a1b0*/  BSYNC B1 ;  /* 0x0000000000017941 */ /* 0x000fea0003800000 */
.L_x_213:
        /* <DEDUP_REMOVED lines=12> */
.L_x_216:
[----:B------:R-:W-:Y:S05]  /*a280*/  BSYNC B1 ;  /* 0x0000000000017941 */ /* 0x000fea0003800000 */
.L_x_215:
        /* <DEDUP_REMOVED lines=12> */
.L_x_218:
[----:B------:R-:W-:Y:S05]  /*a350*/  BSYNC B1 ;  /* 0x0000000000017941 */ /* 0x000fea0003800000 */
.L_x_217:
        /* <DEDUP_REMOVED lines=12> */
.L_x_220:
[----:B------:R-:W-:Y:S05]  /*a420*/  BSYNC B1 ;  /* 0x0000000000017941 */ /* 0x000fea0003800000 */
.L_x_219:
        /* <DEDUP_REMOVED lines=12> */
.L_x_222:
[----:B------:R-:W-:Y:S05]  /*a4f0*/  BSYNC B1 ;  /* 0x0000000000017941 */ /* 0x000fea0003800000 */
.L_x_221:
        /* <DEDUP_REMOVED lines=12> */
.L_x_224:
[----:B------:R-:W-:Y:S05]  /*a5c0*/  BSYNC B1 ;  /* 0x0000000000017941 */ /* 0x000fea0003800000 */
.L_x_223:
        /* <DEDUP_REMOVED lines=12> */
.L_x_226:
[----:B------:R-:W-:Y:S05]  /*a690*/  BSYNC B1 ;  /* 0x0000000000017941 */ /* 0x000fea0003800000 */
.L_x_225:
        /* <DEDUP_REMOVED lines=12> */
.L_x_228:
[----:B------:R-:W-:Y:S05]  /*a760*/  BSYNC B1 ;  /* 0x0000000000017941 */ /* 0x000fea0003800000 */
.L_x_227:
        /* <DEDUP_REMOVED lines=12> */
.L_x_230:
[----:B------:R-:W-:Y:S05]  /*a830*/  BSYNC B1 ;  /* 0x0000000000017941 */ /* 0x000fea0003800000 */
.L_x_229:
        /* <DEDUP_REMOVED lines=12> */
.L_x_232:
[----:B------:R-:W-:Y:S05]  /*a900*/  BSYNC B1 ;  /* 0x0000000000017941 */ /* 0x000fea0003800000 */
.L_x_231:
        /* <DEDUP_REMOVED lines=12> */
.L_x_234:
[----:B------:R-:W-:Y:S05]  /*a9d0*/  BSYNC B1 ;  /* 0x0000000000017941 */ /* 0x000fea0003800000 */
.L_x_233:
        /* <DEDUP_REMOVED lines=12> */
.L_x_236:
[----:B------:R-:W-:Y:S05]  /*aaa0*/  BSYNC B1 ;  /* 0x0000000000017941 */ /* 0x000fea0003800000 */
.L_x_235:
[----:B-----5:R-:W-:Y:S01]  /*aab0*/  LOP3.LUT R2, R2, 0xff, RZ, 0xc0, !PT ;  /* 0x000000ff02027812 */ /* 0x020fe200078ec0ff */
[----:B------:R-:W-:Y:S01]  /*aac0*/  BSSY B1, `(.L_x_237) ;  /* 0x000000b000017945 */ /* 0x000fe20003800000 */
[----:B------:R-:W-:Y:S02]  /*aad0*/  ISETP.LT.OR P4, PT, R35, 0xc9, !P0 ;  /* 0x000000c92300780c */ /* 0x000fe40004781670 */
[----:B------:R-:W-:-:S05]  /*aae0*/  F2FP.F16.E5M2.UNPACK_B R2, R2 ;  /* 0x00000002ff02723e */ /* 0x000fca00020004ff */
[----:B------:R-:W-:-:S05]  /*aaf0*/  HADD2.F32 R2, -RZ, R2.H0_H0 ;  /* 0x20000002ff027230 */ /* 0x000fca0000004100 */
[----:B0-----:R-:W-:-:S04]  /*ab00*/  FMUL R3, R2, UR21 ;  /* 0x0000001502037c20 */ /* 0x001fc80008400000 */
[----:B------:R-:W-:Y:S01]  /*ab10*/  FFMA R3, R0, UR20, R3 ;  /* 0x0000001400037c23 */ /* 0x000fe20008000003 */
[----:B------:R-:W-:-:S04]  /*ab20*/  PRMT R0, RZ, 0x7610, R0 ;  /* 0x00007610ff007816 */ /* 0x000fc80000000000 */
[----:B------:R-:W-:-:S05]  /*ab30*/  F2FP.SATFINITE.E5M2.F32.PACK_AB_MERGE_C R3, RZ, R3, RZ ;  /* 0x00000003ff03723e */ /* 0x000fca00048060ff */
[----:B------:R0:W-:Y:S01]  /*ab40*/  @!P3 STG.E.U8 desc[UR18][R26.64+0xc1], R3 ;  /* 0x0000c1031a00b986 */ /* 0x0001e2000c101112 */
[----:B------:R-:W-:Y:S05]  /*ab50*/  @P4 BRA `(.L_x_238) ;  /* 0x0000000000044947 */ /* 0x000fea0003800000 */
[----:B------:R0:W5:Y:S02]  /*ab60*/  LDG.E.U8 R0, desc[UR18][R28.64+0xc8] ;  /* 0x0000c8121c007981 */ /* 0x000164000c1e1100 */
.L_x_238:
[----:B------:R-:W-:Y:S05]  /*ab70*/  BSYNC B1 ;  /* 0x0000000000017941 */ /* 0x000fea0003800000 */
.L_x_237:
[----:B------:R-:W2:Y:S01]  /*ab80*/  LDL.LU R2, [R1] ;  /* 0x0000000001027983 */ /* 0x000ea20000300800 */
[----:B-----5:R-:W-:Y:S01]  /*ab90*/  LOP3.LUT R0, R0, 0xff, RZ, 0xc0, !PT ;  /* 0x000000ff00007812 */ /* 0x020fe200078ec0ff */
[----:B------:R-:W-:Y:S01]  /*aba0*/  BSSY B1, `(.L_x_239) ;  /* 0x000000b000017945 */ /* 0x000fe20003800000 */
[----:B------:R-:W-:Y:S02]  /*abb0*/  ISETP.LT.OR P3, PT, R35, 0xca, !P0 ;  /* 0x000000ca2300780c */ /* 0x000fe40004761670 */
[----:B------:R-:W-:-:S05]  /*abc0*/  F2FP.F16.E5M2.UNPACK_B R0, R0 ;  /* 0x00000000ff00723e */ /* 0x000fca00020004ff */
[----:B------:R-:W-:-:S05]  /*abd0*/  HADD2.F32 R0, -RZ, R0.H0_H0 ;  /* 0x20000000ff007230 */ /* 0x000fca0000004100 */
[----:B------:R-:W-:-:S04]  /*abe0*/  FMUL R0, R0, UR21 ;  /* 0x0000001500007c20 */ /* 0x000fc80008400000 */
[----:B--2---:R-:W-:-:S05]  /*abf0*/  FFMA R0, R2, UR20, R0 ;  /* 0x0000001402007c23 */ /* 0x004fca0008000000 */
[----:B0-----:R-:W-:Y:S02]  /*ac00*/  F2FP.SATFINITE.E5M2.F32.PACK_AB_MERGE_C R3, RZ, R0, RZ ;  /* 0x00000000ff03723e */ /* 0x001fe400048060ff */
[----:B------:R-:W-:-:S03]  /*ac10*/  PRMT R0, RZ, 0x7610, R0 ;  /* 0x00007610ff007816 */ /* 0x000fc60000000000 */
[----:B------:R0:W-:Y:S01]  /*ac20*/  @!P4 STG.E.U8 desc[UR18][R24.64+0xc8], R3 ;  /* 0x0000c8031800c986 */ /* 0x0001e2000c101112 */
[----:B------:R-:W-:Y:S05]  /*ac30*/  @P3 BRA `(.L_x_240) ;  /* 0x0000000000043947 */ /* 0x000fea0003800000 */
[----:B------:R2:W5:Y:S02]  /*ac40*/  LDG.E.U8 R0, desc[UR18][R28.64+0xc9] ;  /* 0x0000c9121c007981 */ /* 0x000564000c1e1100 */
.L_x_240:
[----:B------:R-:W-:Y:S05]  /*ac50*/  BSYNC B1 ;  /* 0x0000000000017941 */ /* 0x000fea0003800000 */
.L_x_239:
[----:B------:R-:W3:Y:S01]  /*ac60*/  LDL.LU R2, [R1+0x4] ;  /* 0x0000040001027983 */ /* 0x000ee20000300800 */
[----:B-----5:R-:W-:Y:S01]  /*ac70*/  LOP3.LUT R0, R0, 0xff, RZ, 0xc0, !PT ;  /* 0x000000ff00007812 */ /* 0x020fe200078ec0ff */
[----:B------:R-:W-:Y:S01]  /*ac80*/  BSSY B1, `(.L_x_241) ;  /* 0x000000b000017945 */ /* 0x000fe20003800000 */
[----:B------:R-:W-:Y:S02]  /*ac90*/  ISETP.LT.OR P4, PT, R35, 0xc9, !P1 ;  /* 0x000000c92300780c */ /* 0x000fe40004f81670 */
[----:B------:R-:W-:-:S05]  /*aca0*/  F2FP.F16.E5M2.UNPACK_B R0, R0 ;  /* 0x00000000ff00723e */ /* 0x000fca00020004ff */
[----:B------:R-:W-:-:S05]  /*acb0*/  HADD2.F32 R0, -RZ, R0.H0_H0 ;  /* 0x20000000ff007230 */ /* 0x000fca0000004100 */
[----:B------:R-:W-:-:S04]  /*acc0*/  FMUL R0, R0, UR21 ;  /* 0x0000001500007c20 */ /* 0x000fc80008400000 */
[----:B---3--:R-:W-:-:S05]  /*acd0*/  FFMA R0, R2, UR20, R0 ;  /* 0x0000001402007c23 */ /* 0x008fca0008000000 */
[----:B0-----:R-:W-:Y:S02]  /*ace0*/  F2FP.SATFINITE.E5M2.F32.PACK_AB_MERGE_C R3, RZ, R0, RZ ;  /* 0x00000000ff03723e */ /* 0x001fe400048060ff */
[----:B------:R-:W-:-:S03]  /*acf0*/  PRMT R0, RZ, 0x7610, R0 ;  /* 0x00007610ff007816 */ /* 0x000fc60000000000 */
[----:B------:R0:W-:Y:S01]  /*ad00*/  @!P3 STG.E.U8 desc[UR18][R24.64+0xc9], R3 ;  /* 0x0000c9031800b986 */ /* 0x0001e2000c101112 */
[----:B------:R-:W-:Y:S05]  /*ad10*/  @P4 BRA `(.L_x_242) ;  /* 0x0000000000044947 */ /* 0x000fea0003800000 */
[----:B------:R3:W5:Y:S02]  /*ad20*/  LDG.E.U8 R0, desc[UR18][R30.64+0xc8] ;  /* 0x0000c8121e007981 */ /* 0x000764000c1e1100 */
.L_x_242:
[----:B------:R-:W-:Y:S05]  /*ad30*/  BSYNC B1 ;  /* 0x0000000000017941 */ /* 0x000fea0003800000 */
.L_x_241:
[----:B------:R-:W2:Y:S01]  /*ad40*/  LDL.LU R2, [R1+0x8] ;  /* 0x0000080001027983 */ /* 0x000ea20000300800 */
        /* <DEDUP_REMOVED lines=12> */
.L_x_244:
[----:B------:R-:W-:Y:S05]  /*ae10*/  BSYNC B1 ;  /* 0x0000000000017941 */ /* 0x000fea0003800000 */
.L_x_243:
        /* <DEDUP_REMOVED lines=13> */
.L_x_246:
[----:B------:R-:W-:Y:S05]  /*aef0*/  BSYNC B1 ;  /* 0x0000000000017941 */ /* 0x000fea0003800000 */
.L_x_245:
        /* <DEDUP_REMOVED lines=13> */
.L_x_248:
[----:B------:R-:W-:Y:S05]  /*afd0*/  BSYNC B1 ;  /* 0x0000000000017941 */ /* 0x000fea0003800000 */
.L_x_247:
        /* <DEDUP_REMOVED lines=13> */
.L_x_250:
[----:B------:R-:W-:Y:S05]  /*b0b0*/  BSYNC B1 ;  /* 0x0000000000017941 */ /* 0x000fea0003800000 */
.L_x_249:
        /* <DEDUP_REMOVED lines=13> */
.L_x_252:
[----:B------:R-:W-:Y:S05]  /*b190*/  BSYNC B1 ;  /* 0x0000000000017941 */ /* 0x000fea0003800000 */
.L_x_251:
        /* <DEDUP_REMOVED lines=13> */
.L_x_254:
[----:B------:R-:W-:Y:S05]  /*b270*/  BSYNC B1 ;  /* 0x0000000000017941 */ /* 0x000fea0003800000 */
.L_x_253:
        /* <DEDUP_REMOVED lines=13> */
.L_x_256:
[----:B------:R-:W-:Y:S05]  /*b350*/  BSYNC B1 ;  /* 0x0000000000017941 */ /* 0x000fea0003800000 */
.L_x_255:
        /* <DEDUP_REMOVED lines=13> */
.L_x_258:
[----:B------:R-:W-:Y:S05]  /*b430*/  BSYNC B1 ;  /* 0x0000000000017941 */ /* 0x000fea0003800000 */
.L_x_257:
        /* <DEDUP_REMOVED lines=13> */
.L_x_260:
[----:B------:R-:W-:Y:S05]  /*b510*/  BSYNC B1 ;  /* 0x0000000000017941 */ /* 0x000fea0003800000 */
.L_x_259:
        /* <DEDUP_REMOVED lines=13> */
.L_x_262:
[----:B------:R-:W-:Y:S05]  /*b5f0*/  BSYNC B1 ;  /* 0x0000000000017941 */ /* 0x000fea0003800000 */
.L_x_261:
        /* <DEDUP_REMOVED lines=13> */
.L_x_264:
[----:B------:R-:W-:Y:S05]  /*b6d0*/  BSYNC B1 ;  /* 0x0000000000017941 */ /* 0x000fea0003800000 */
.L_x_263:
        /* <DEDUP_REMOVED lines=13> */
.L_x_266:
[----:B------:R-:W-:Y:S05]  /*b7b0*/  BSYNC B1 ;  /* 0x0000000000017941 */ /* 0x000fea0003800000 */
.L_x_265:
        /* <DEDUP_REMOVED lines=13> */
.L_x_268:
[----:B------:R-:W-:Y:S05]  /*b890*/  BSYNC B1 ;  /* 0x0000000000017941 */ /* 0x000fea0003800000 */
.L_x_267:
        /* <DEDUP_REMOVED lines=13> */
.L_x_270:
[----:B------:R-:W-:Y:S05]  /*b970*/  BSYNC B1 ;  /* 0x0000000000017941 */ /* 0x000fea0003800000 */
.L_x_269:
        /* <DEDUP_REMOVED lines=13> */
.L_x_272:
[----:B------:R-:W-:Y:S05]  /*ba50*/  BSYNC B1 ;  /* 0x0000000000017941 */ /* 0x000fea0003800000 */
.L_x_271:
        /* <DEDUP_REMOVED lines=13> */
.L_x_274:
[----:B------:R-:W-:Y:S05]  /*bb30*/  BSYNC B1 ;  /* 0x0000000000017941 */ /* 0x000fea0003800000 */
.L_x_273:
        /* <DEDUP_REMOVED lines=13> */
.L_x_276:
[----:B------:R-:W-:Y:S05]  /*bc10*/  BSYNC B1 ;  /* 0x0000000000017941 */ /* 0x000fea0003800000 */
.L_x_275:
        /* <DEDUP_REMOVED lines=13> */
.L_x_278:
[----:B------:R-:W-:Y:S05]  /*bcf0*/  BSYNC B1 ;  /* 0x0000000000017941 */ /* 0x000fea0003800000 */
.L_x_277:
        /* <DEDUP_REMOVED lines=13> */
.L_x_280:
[----:B------:R-:W-:Y:S05]  /*bdd0*/  BSYNC B1 ;  /* 0x0000000000017941 */ /* 0x000fea0003800000 */
.L_x_279:
        /* <DEDUP_REMOVED lines=13> */
.L_x_282:
[----:B------:R-:W-:Y:S05]  /*beb0*/  BSYNC B1 ;  /* 0x0000000000017941 */ /* 0x000fea0003800000 */
.L_x_281:
        /* <DEDUP_REMOVED lines=13> */
.L_x_284:
[----:B------:R-:W-:Y:S05]  /*bf90*/  BSYNC B1 ;  /* 0x0000000000017941 */ /* 0x000fea0003800000 */
.L_x_283:
        /* <DEDUP_REMOVED lines=13> */
.L_x_286:
[----:B------:R-:W-:Y:S05]  /*c070*/  BSYNC B1 ;  /* 0x0000000000017941 */ /* 0x000fea0003800000 */
.L_x_285:
        /* <DEDUP_REMOVED lines=13> */
.L_x_288:
[----:B------:R-:W-:Y:S05]  /*c150*/  BSYNC B1 ;  /* 0x0000000000017941 */ /* 0x000fea0003800000 */
.L_x_287:
        /* <DEDUP_REMOVED lines=13> */
.L_x_290:
[----:B------:R-:W-:Y:S05]  /*c230*/  BSYNC B1 ;  /* 0x0000000000017941 */ /* 0x000fea0003800000 */
.L_x_289:
        /* <DEDUP_REMOVED lines=13> */
.L_x_292:
[----:B------:R-:W-:Y:S05]  /*c310*/  BSYNC B1 ;  /* 0x0000000000017941 */ /* 0x000fea0003800000 */
.L_x_291:
[----:B------:R-:W-:Y:S05]  /*c320*/  @P1 BRA `(.L_x_293) ;  /* 0x00000020009c1947 */ /* 0x000fea0003800000 */
[----:B------:R-:W2:Y:S01]  /*c330*/  LDL.LU R2, [R1+0x6c] ;  /* 0x00006c0001027983 */ /* 0x000ea20000300800 */
[----:B-----5:R-:W-:-:S04]  /*c340*/  LOP3.LUT R0, R0, 0xff, RZ, 0xc0, !PT ;  /* 0x000000ff00007812 */ /* 0x020fc800078ec0ff */
[----:B------:R-:W-:-:S05]  /*c350*/  F2FP.F16.E5M2.UNPACK_B R0, R0 ;  /* 0x00000000ff00723e */ /* 0x000fca00020004ff */
[----:B------:R-:W-:-:S05]  /*c360*/  HADD2.F32 R0, -RZ, R0.H0_H0 ;  /* 0x20000000ff007230 */ /* 0x000fca0000004100 */
[----:B------:R-:W-:-:S04]  /*c370*/  FMUL R0, R0, UR21 ;  /* 0x0000001500007c20 */ /* 0x000fc80008400000 */
[----:B--2---:R-:W-:-:S05]  /*c380*/  FFMA R0, R2, UR20, R0 ;  /* 0x0000001402007c23 */ /* 0x004fca0008000000 */
[----:B0-----:R-:W-:-:S05]  /*c390*/  F2FP.SATFINITE.E5M2.F32.PACK_AB_MERGE_C R3, RZ, R0, RZ ;  /* 0x00000000ff03723e */ /* 0x001fca00048060ff */
[----:B------:R0:W-:Y:S01]  /*c3a0*/  STG.E.U8 desc[UR18][R26.64+0xf9], R3 ;  /* 0x0000f9031a007986 */ /* 0x0001e2000c101112 */
[----:B------:R-:W-:Y:S05]  /*c3b0*/  BRA `(.L_x_293) ;  /* 0x0000002000787947 */ /* 0x000fea0003800000 */
.L_x_36:
[----:B------:R-:W-:Y:S01]  /*c3c0*/  ISETP.GE.AND P1, PT, R38, 0x1, PT ;  /* 0x000000012600780c */ /* 0x000fe20003f26270 */
[----:B------:R-:W-:Y:S01]  /*c3d0*/  FMUL R228, R228, UR20 ;  /* 0x00000014e4e47c20 */ /* 0x000fe20008400000 */
[----:B------:R-:W-:Y:S01]  /*c3e0*/  FMUL R227, R227, UR20 ;  /* 0x00000014e3e37c20 */ /* 0x000fe20008400000 */
[----:B------:R-:W-:Y:S01]  /*c3f0*/  ISETP.GE.AND P0, PT, R38, 0x9, PT ;  /* 0x000000092600780c */ /* 0x000fe20003f06270 */
[----:B------:R-:W-:Y:S01]  /*c400*/  FMUL R226, R226, UR20 ;  /* 0x00000014e2e27c20 */ /* 0x000fe20008400000 */
[C---:B------:R-:W-:Y:S02]  /*c410*/  ISETP.LT.OR P4, PT, R35.reuse, 0x1, !P1 ;  /* 0x000000012300780c */ /* 0x040fe40004f81670 */
[----:B------:R-:W-:Y:S02]  /*c420*/  ISETP.LT.OR P5, PT, R35, 0x2, !P1 ;  /* 0x000000022300780c */ /* 0x000fe40004fa1670 */
[----:B------:R-:W-:Y:S02]  /*c430*/  F2FP.SATFINITE.E5M2.F32.PACK_AB_MERGE_C R29, RZ, R228, RZ ;  /* 0x000000e4ff1d723e */ /* 0x000fe400048060ff */
[----:B------:R-:W-:-:S02]  /*c440*/  F2FP.SATFINITE.E5M2.F32.PACK_AB_MERGE_C R227, RZ, R227, RZ ;  /* 0x000000e3ffe3723e */ /* 0x000fc400048060ff */
[----:B------:R-:W-:Y:S01]  /*c450*/  ISETP.LT.OR P3, PT, R35, 0x1, !P0 ;  /* 0x000000012300780c */ /* 0x000fe20004761670 */
[----:B------:R-:W-:-:S04]  /*c460*/  FMUL R225, R225, UR20 ;  /* 0x00000014e1e17c20 */ /* 0x000fc80008400000 */
[----:B------:R0:W-:Y:S01]  /*c470*/  @!P4 STG.E.U8 desc[UR18][R24.64], R29 ;  /* 0x0000001d1800c986 */ /* 0x0001e2000c101112 */
[----:B------:R-:W-:-:S03]  /*c480*/  ISETP.LT.OR P4, PT, R35, 0x2, !P0 ;  /* 0x000000022300780c */ /* 0x000fc60004781670 */
[----:B------:R2:W-:Y:S01]  /*c490*/  @!P5 STG.E.U8 desc[UR18][R24.64+0x1], R227 ;  /* 0x000001e31800d986 */ /* 0x0005e2000c101112 */
[C---:B------:R-:W-:Y:S01]  /*c4a0*/  ISETP.LT.OR P5, PT, R35.reuse, 0x9, !P1 ;  /* 0x000000092300780c */ /* 0x040fe20004fa1670 */
[----:B------:R-:W-:Y:S01]  /*c4b0*/  FMUL R224, R224, UR20 ;  /* 0x00000014e0e07c20 */ /* 0x000fe20008400000 */
[----:B------:R-:W-:Y:S01]  /*c4c0*/  ISETP.LT.OR P6, PT, R35, 0xa, !P1 ;  /* 0x0000000a2300780c */ /* 0x000fe20004fc1670 */
[----:B------:R-:W-:Y:S01]  /*c4d0*/  FMUL R223, R223, UR20 ;  /* 0x00000014dfdf7c20 */ /* 0x000fe20008400000 */
[----:B------:R-:W-:Y:S02]  /*c4e0*/  F2FP.SATFINITE.E5M2.F32.PACK_AB_MERGE_C R31, RZ, R226, RZ ;  /* 0x000000e2ff1f723e */ /* 0x000fe400048060ff */
[----:B------:R-:W-:Y:S02]  /*c4f0*/  F2FP.SATFINITE.E5M2.F32.PACK_AB_MERGE_C R225, RZ, R225, RZ ;  /* 0x000000e1ffe1723e */ /* 0x000fe400048060ff */
[----:B0-----:R-:W-:Y:S01]  /*c500*/  F2FP.SATFINITE.E5M2.F32.PACK_AB_MERGE_C R29, RZ, R224, RZ ;  /* 0x000000e0ff1d723e */ /* 0x001fe200048060ff */
[----:B------:R-:W-:Y:S01]  /*c510*/  @!P3 STG.E.U8 desc[UR18][R26.64], R31 ;  /* 0x0000001f1a00b986 */ /* 0x000fe2000c101112 */
[----:B------:R-:W-:-:S02]  /*c520*/  F2FP.SATFINITE.E5M2.F32.PACK_AB_MERGE_C R223, RZ, R223, RZ ;  /* 0x000000dfffdf723e */ /* 0x000fc400048060ff */
[C---:B------:R-:W-:Y:S01]  /*c530*/  ISETP.LT.OR P3, PT, R35.reuse, 0x9, !P0 ;  /* 0x000000092300780c */ /* 0x040fe20004761670 */
[----:B------:R-:W-:Y:S01]  /*c540*/  @!P4 STG.E.U8 desc[UR18][R26.64+0x1], R225 ;  /* 0x000001e11a00c986 */ /* 0x000fe2000c101112 */
[----:B------:R-:W-:-:S03]  /*c550*/  ISETP.LT.OR P4, PT, R35, 0xa, !P0 ;  /* 0x0000000a2300780c */ /* 0x000fc60004781670 */
[----:B------:R0:W-:Y:S01]  /*c560*/  @!P5 STG.E.U8 desc[UR18][R24.64+0x8], R29 ;  /* 0x0000081d1800d986 */ /* 0x0001e2000c101112 */
[----:B------:R-:W-:Y:S01]  /*c570*/  ISETP.LT.OR P5, PT, R35, 0x11, !P1 ;  /* 0x000000112300780c */ /* 0x000fe20004fa1670 */
[----:B------:R-:W-:Y:S01]  /*c580*/  FMUL R222, R222, UR20 ;  /* 0x00000014dede7c20 */ /* 0x000fe20008400000 */
[----:B------:R-:W-:Y:S01]  /*c590*/  FMUL R221, R221, UR20 ;  /* 0x00000014dddd7c20 */ /* 0x000fe20008400000 */
[----:B------:R-:W-:Y:S01]  /*c5a0*/  FMUL R220, R220, UR20 ;  /* 0x00000014dcdc7c20 */ /* 0x000fe20008400000 */
[----:B------:R-:W-:Y:S01]  /*c5b0*/  @!P6 STG.E.U8 desc[UR18][R24.64+0x9], R223 ;  /* 0x000009df1800e986 */ /* 0x000fe2000c101112 */
[----:B------:R-:W-:Y:S01]  /*c5c0*/  ISETP.LT.OR P6, PT, R35, 0x12, !P1 ;  /* 0x000000122300780c */ /* 0x000fe20004fc1670 */
[----:B------:R-:W-:Y:S01]  /*c5d0*/  FMUL R219, R219, UR20 ;  /* 0x00000014dbdb7c20 */ /* 0x000fe20008400000 */
[----:B------:R-:W-:Y:S01]  /*c5e0*/  F2FP.SATFINITE.E5M2.F32.PACK_AB_MERGE_C R33, RZ, R222, RZ ;  /* 0x000000deff21723e */ /* 0x000fe200048060ff */
[----:B--2---:R-:W2:Y:S01]  /*c5f0*/  LDL.LU R227, [R1+0x8] ;  /* 0x0000080001e37983 */ /* 0x004ea20000300800 */
[----:B------:R-:W-:-:S02]  /*c600*/  F2FP.SATFINITE.E5M2.F32.PACK_AB_MERGE_C R221, RZ, R221, RZ ;  /* 0x000000ddffdd723e */ /* 0x000fc400048060ff */
[----:B0-----:R-:W-:Y:S01]  /*c610*/  F2FP.SATFINITE.E5M2.F32.PACK_AB_MERGE_C R29, RZ, R220, RZ ;  /* 0x000000dcff1d723e */ /* 0x001fe200048060ff */
[----:B------:R-:W3:Y:S04]  /*c620*/  LDL.LU R226, [R1+0x4] ;  /* 0x0000040001e27983 */ /* 0x000ee80000300800 */
[----:B------:R-:W4:Y:S01]  /*c630*/  LDL.LU R224, [R1] ;  /* 0x0000000001e07983 */ /* 0x000f220000300800 */
[----:B------:R-:W-:-:S03]  /*c640*/  F2FP.SATFINITE.E5M2.F32.PACK_AB_MERGE_C R219, RZ, R219, RZ ;  /* 0x000000dbffdb723e */ /* 0x000fc600048060ff */
[----:B------:R-:W-:Y:S01]  /*c650*/  @!P3 STG.E.U8 desc[UR18][R26.64+0x8], R33 ;  /* 0x000008211a00b986 */ /* 0x000fe2000c101112 */
[----:B------:R-:W-:-:S03]  /*c660*/  ISETP.LT.OR P3, PT, R35, 0x11, !P0 ;  /* 0x000000112300780c */ /* 0x000fc60004761670 */
        /* <DEDUP_REMOVED lines=11> */
[----:B------:R-:W-:Y:S01]  /*c720*/  FMUL R214, R214, UR20 ;  /* 0x00000014d6d67c20 */ /* 0x000fe20008400000 */
[----:B------:R-:W-:Y:S01]  /*c730*/  F2FP.SATFINITE.E5M2.F32.PACK_AB_MERGE_C R217, RZ, R217, RZ ;  /* 0x000000d9ffd9723e */ /* 0x000fe200048060ff */
[----:B------:R-:W-:Y:S01]  /*c740*/  FMUL R213, R213, UR20 ;  /* 0x00000014d5d57c20 */ /* 0x000fe20008400000 */
[----:B0-----:R-:W-:Y:S01]  /*c750*/  F2FP.SATFINITE.E5M2.F32.PACK_AB_MERGE_C R29, RZ, R216, RZ ;  /* 0x000000d8ff1d723e */ /* 0x001fe200048060ff */
[----:B------:R-:W-:Y:S01]  /*c760*/  @!P3 STG.E.U8 desc[UR18][R26.64+0x10], R31 ;  /* 0x0000101f1a00b986 */ /* 0x000fe2000c101112 */
[----:B------:R-:W-:-:S02]  /*c770*/  F2FP.SATFINITE.E5M2.F32.PACK_AB_MERGE_C R215, RZ, R215, RZ ;  /* 0x000000d7ffd7723e */ /* 0x000fc400048060ff */
[C---:B------:R-:W-:Y:S01]  /*c780*/  ISETP.LT.OR P3, PT, R35.reuse, 0x19, !P0 ;  /* 0x000000192300780c */ /* 0x040fe20004761670 */
[----:B------:R-:W-:Y:S01]  /*c790*/  @!P4 STG.E.U8 desc[UR18][R26.64+0x11], R217 ;  /* 0x000011d91a00c986 */ /* 0x000fe2000c101112 */
[----:B------:R-:W-:-:S03]  /*c7a0*/  ISETP.LT.OR P4, PT, R35, 0x1a, !P0 ;  /* 0x0000001a2300780c */ /* 0x000fc60004781670 */
[----:B------:R0:W-:Y:S01]  /*c7b0*/  @!P5 STG.E.U8 desc[UR18][R24.64+0x18], R29 ;  /* 0x0000181d1800d986 */ /* 0x0001e2000c101112 */
[C---:B------:R-:W-:Y:S01]  /*c7c0*/  ISETP.LT.OR P5, PT, R35.reuse, 0x21, !P1 ;  /* 0x000000212300780c */ /* 0x040fe20004fa1670 */
[----:B------:R-:W-:Y:S02]  /*c7d0*/  FMUL R212, R212, UR20 ;  /* 0x00000014d4d47c20 */ /* 0x000fe40008400000 */
[----:B------:R-:W-:Y:S01]  /*c7e0*/  @!P6 STG.E.U8 desc[UR18][R24.64+0x19], R215 ;  /* 0x000019d71800e986 */ /* 0x000fe2000c101112 */
[----:B------:R-:W-:Y:S01]  /*c7f0*/  ISETP.LT.OR P6, PT, R35, 0x22, !P1 ;  /* 0x000000222300780c */ /* 0x000fe20004fc1670 */
[----:B------:R-:W-:Y:S01]  /*c800*/  FMUL R211, R211, UR20 ;  /* 0x00000014d3d37c20 */ /* 0x000fe20008400000 */
[----:B------:R-:W-:Y:S01]  /*c810*/  F2FP.SATFINITE.E5M2.F32.PACK_AB_MERGE_C R33, RZ, R214, RZ ;  /* 0x000000d6ff21723e */ /* 0x000fe200048060ff */
[----:B------:R-:W-:Y:S01]  /*c820*/  FMUL R210, R210, UR20 ;  /* 0x00000014d2d27c20 */ /* 0x000fe20008400000 */
[----:B------:R-:W-:Y:S01]  /*c830*/  F2FP.SATFINITE.E5M2.F32.PACK_AB_MERGE_C R213, RZ, R213, RZ ;  /* 0x000000d5ffd5723e */ /* 0x000fe200048060ff */
[----:B------:R-:W-:Y:S01]  /*c840*/  FMUL R209, R209, UR20 ;  /* 0x00000014d1d17c20 */ /* 0x000fe20008400000 */
        /* <DEDUP_REMOVED lines=8> */
[----:B------:R-:W-:-:S03]  /*c8d0*/  ISETP.LT.OR P5, PT, R35, 0x29, !P1 ;  /* 0x000000292300780c */ /* 0x000fc60004fa1670 */
        /* <DEDUP_REMOVED lines=240> */
[----:B------:R1:W-:Y:S01]  /*d7e0*/  @!P6 STG.E.U8 desc[UR18][R24.64+0x99], R23 ;  /* 0x000099171800e986 */ /* 0x0003e2000c101112 */
        /* <DEDUP_REMOVED lines=11> */
[----:B------:R0:W-:Y:S01]  /*d8a0*/  @!P4 STG.E.U8 desc[UR18][R26.64+0x99], R21 ;  /* 0x000099151a00c986 */ /* 0x0001e2000c101112 */
[----:B------:R-:W-:-:S03]  /*d8b0*/  ISETP.LT.OR P4, PT, R35, 0xa2, !P0 ;  /* 0x000000a22300780c */ /* 0x000fc60004781670 */
[----:B------:R-:W-:Y:S01]  /*d8c0*/  @!P5 STG.E.U8 desc[UR18][R24.64+0xa0], R29 ;  /* 0x0000a01d1800d986 */ /* 0x000fe2000c101112 */
[----:B------:R-:W-:-:S03]  /*d8d0*/  ISETP.LT.OR P5, PT, R35, 0xa9, !P1 ;  /* 0x000000a92300780c */ /* 0x000fc60004fa1670 */
[----:B------:R2:W-:Y:S01]  /*d8e0*/  @!P6 STG.E.U8 desc[UR18][R24.64+0xa1], R19 ;  /* 0x0000a1131800e986 */ /* 0x0005e2000c101112 */
[----:B------:R-:W-:Y:S01]  /*d8f0*/  ISETP.LT.OR P6, PT, R35, 0xaa, !P1 ;  /* 0x000000aa2300780c */ /* 0x000fe20004fc1670 */
[----:B------:R-:W-:Y:S01]  /*d900*/  FMUL R15, R15, UR20 ;  /* 0x000000140f0f7c20 */ /* 0x000fe20008400000 */
[----:B-1----:R-:W-:Y:S01]  /*d910*/  F2FP.SATFINITE.E5M2.F32.PACK_AB_MERGE_C R23, RZ, R18, RZ ;  /* 0x00000012ff17723e */ /* 0x002fe200048060ff */
[----:B------:R-:W-:Y:S01]  /*d920*/  FMUL R14, R14, UR20 ;  /* 0x000000140e0e7c20 */ /* 0x000fe20008400000 */
[----:B------:R-:W-:Y:S01]  /*d930*/  F2FP.SATFINITE.E5M2.F32.PACK_AB_MERGE_C R17, RZ, R17, RZ ;  /* 0x00000011ff11723e */ /* 0x000fe200048060ff */
[----:B------:R-:W-:Y:S01]  /*d940*/  FMUL R13, R13, UR20 ;  /* 0x000000140d0d7c20 */ /* 0x000fe20008400000 */
[----:B0-----:R-:W-:Y:S01]  /*d950*/  F2FP.SATFINITE.E5M2.F32.PACK_AB_MERGE_C R21, RZ, R16, RZ ;  /* 0x00000010ff15723e */ /* 0x001fe200048060ff */
[----:B------:R-:W-:Y:S01]  /*d960*/  @!P3 STG.E.U8 desc[UR18][R26.64+0xa0], R23 ;  /* 0x0000a0171a00b986 */ /* 0x000fe2000c101112 */
[----:B------:R-:W-:Y:S02]  /*d970*/  F2FP.SATFINITE.E5M2.F32.PACK_AB_MERGE_C R15, RZ, R15, RZ ;  /* 0x0000000fff0f723e */ /* 0x000fe400048060ff */
[C---:B------:R-:W-:Y:S01]  /*d980*/  ISETP.LT.OR P3, PT, R35.reuse, 0xa9, !P0 ;  /* 0x000000a92300780c */ /* 0x040fe20004761670 */
[----:B------:R-:W-:Y:S01]  /*d990*/  @!P4 STG.E.U8 desc[UR18][R26.64+0xa1], R17 ;  /* 0x0000a1111a00c986 */ /* 0x000fe2000c101112 */
[----:B------:R-:W-:-:S03]  /*d9a0*/  ISETP.LT.OR P4, PT, R35, 0xaa, !P0 ;  /* 0x000000aa2300780c */ /* 0x000fc60004781670 */
[----:B------:R-:W-:Y:S01]  /*d9b0*/  @!P5 STG.E.U8 desc[UR18][R24.64+0xa8], R21 ;  /* 0x0000a8151800d986 */ /* 0x000fe2000c101112 */
[C---:B------:R-:W-:Y:S01]  /*d9c0*/  ISETP.LT.OR P5, PT, R35.reuse, 0xb1, !P1 ;  /* 0x000000b12300780c */ /* 0x040fe20004fa1670 */
[----:B------:R-:W-:Y:S02]  /*d9d0*/  FMUL R12, R12, UR20 ;  /* 0x000000140c0c7c20 */ /* 0x000fe40008400000 */
[----:B------:R0:W-:Y:S01]  /*d9e0*/  @!P6 STG.E.U8 desc[UR18][R24.64+0xa9], R15 ;  /* 0x0000a90f1800e986 */ /* 0x0001e2000c101112 */
[----:B------:R-:W-:Y:S01]  /*d9f0*/  ISETP.LT.OR P6, PT, R35, 0xb2, !P1 ;  /* 0x000000b22300780c */ /* 0x000fe20004fc1670 */
[----:B------:R-:W-:Y:S01]  /*da00*/  FMUL R11, R11, UR20 ;  /* 0x000000140b0b7c20 */ /* 0x000fe20008400000 */
[----:B--2---:R-:W-:Y:S01]  /*da10*/  F2FP.SATFINITE.E5M2.F32.PACK_AB_MERGE_C R19, RZ, R14, RZ ;  /* 0x0000000eff13723e */ /* 0x004fe200048060ff */
[----:B------:R-:W2:Y:S01]  /*da20*/  LDL.LU R223, [R1+0x18] ;  /* 0x0000180001df7983 */ /* 0x000ea20000300800 */
[----:B------:R-:W-:Y:S02]  /*da30*/  F2FP.SATFINITE.E5M2.F32.PACK_AB_MERGE_C R13, RZ, R13, RZ ;  /* 0x0000000dff0d723e */ /* 0x000fe400048060ff */
[----:B------:R-:W-:Y:S01]  /*da40*/  F2FP.SATFINITE.E5M2.F32.PACK_AB_MERGE_C R11, RZ, R11, RZ ;  /* 0x0000000bff0b723e */ /* 0x000fe200048060ff */
[----:B------:R-:W-:Y:S01]  /*da50*/  @!P3 STG.E.U8 desc[UR18][R26.64+0xa8], R19 ;  /* 0x0000a8131a00b986 */ /* 0x000fe2000c101112 */
[----:B0-----:R-:W-:-:S03]  /*da60*/  F2FP.SATFINITE.E5M2.F32.PACK_AB_MERGE_C R15, RZ, R12, RZ ;  /* 0x0000000cff0f723e */ /* 0x001fc600048060ff */
[----:B------:R0:W-:Y:S01]  /*da70*/  @!P4 STG.E.U8 desc[UR18][R26.64+0xa9], R13 ;  /* 0x0000a90d1a00c986 */ /* 0x0001e2000c101112 */
[C---:B------:R-:W-:Y:S02]  /*da80*/  ISETP.LT.OR P3, PT, R35.reuse, 0xb1, !P0 ;  /* 0x000000b12300780c */ /* 0x040fe40004761670 */
[C---:B------:R-:W-:Y:S01]  /*da90*/  ISETP.LT.OR P4, PT, R35.reuse, 0xb2, !P0 ;  /* 0x000000b22300780c */ /* 0x040fe20004781670 */
[----:B------:R-:W-:Y:S01]  /*daa0*/  @!P5 STG.E.U8 desc[UR18][R24.64+0xb0], R15 ;  /* 0x0000b00f1800d986 */ /* 0x000fe2000c101112 */
[----:B------:R-:W-:Y:S01]  /*dab0*/  ISETP.LT.OR P5, PT, R35, 0xb9, !P1 ;  /* 0x000000b92300780c */ /* 0x000fe20004fa1670 */
[----:B------:R-:W-:Y:S01]  /*dac0*/  FMUL R10, R10, UR20 ;  /* 0x000000140a0a7c20 */ /* 0x000fe20008400000 */
[----:B------:R-:W-:Y:S01]  /*dad0*/  FMUL R9, R9, UR20 ;  /* 0x0000001409097c20 */ /* 0x000fe20008400000 */
[----:B------:R-:W2:Y:S01]  /*dae0*/  LDL.LU R222, [R1+0x14] ;  /* 0x0000140001de7983 */ /* 0x000ea20000300800 */
[----:B------:R-:W-:-:S03]  /*daf0*/  FMUL R8, R8, UR20 ;  /* 0x0000001408087c20 */ /* 0x000fc60008400000 */
[----:B------:R-:W2:Y:S01]  /*db00*/  LDL.LU R220, [R1+0x10] ;  /* 0x0000100001dc7983 */ /* 0x000ea20000300800 */
[----:B------:R-:W-:-:S03]  /*db10*/  F2FP.SATFINITE.E5M2.F32.PACK_AB_MERGE_C R17, RZ, R10, RZ ;  /* 0x0000000aff11723e */ /* 0x000fc600048060ff */
[----:B------:R-:W2:Y:S01]  /*db20*/  LDL.LU R221, [R1+0xc] ;  /* 0x00000c0001dd7983 */ /* 0x000ea20000300800 */
[----:B------:R-:W-:Y:S01]  /*db30*/  F2FP.SATFINITE.E5M2.F32.PACK_AB_MERGE_C R9, RZ, R9, RZ ;  /* 0x00000009ff09723e */ /* 0x000fe200048060ff */
[----:B------:R-:W-:Y:S01]  /*db40*/  FMUL R7, R7, UR20 ;  /* 0x0000001407077c20 */ /* 0x000fe20008400000 */
[----:B0-----:R-:W-:Y:S01]  /*db50*/  F2FP.SATFINITE.E5M2.F32.PACK_AB_MERGE_C R13, RZ, R8, RZ ;  /* 0x00000008ff0d723e */ /* 0x001fe200048060ff */
[----:B------:R0:W-:Y:S01]  /*db60*/  @!P6 STG.E.U8 desc[UR18][R24.64+0xb1], R11 ;  /* 0x0000b10b1800e986 */ /* 0x0001e2000c101112 */
[----:B------:R-:W-:Y:S01]  /*db70*/  ISETP.LT.OR P6, PT, R35, 0xba, !P1 ;  /* 0x000000ba2300780c */ /* 0x000fe20004fc1670 */
[----:B-----5:R-:W-:Y:S01]  /*db80*/  FMUL R2, R2, UR20 ;  /* 0x0000001402027c20 */ /* 0x020fe20008400000 */
[----:B------:R-:W-:Y:S01]  /*db90*/  F2FP.SATFINITE.E5M2.F32.PACK_AB_MERGE_C R7, RZ, R7, RZ ;  /* 0x00000007ff07723e */ /* 0x000fe200048060ff */
[----:B------:R-:W-:Y:S01]  /*dba0*/  @!P3 STG.E.U8 desc[UR18][R26.64+0xb0], R17 ;  /* 0x0000b0111a00b986 */ /* 0x000fe2000c101112 */
[----:B------:R-:W-:Y:S01]  /*dbb0*/  FMUL R3, R3, UR20 ;  /* 0x0000001403037c20 */ /* 0x000fe20008400000 */
[----:B------:R-:W-:Y:S01]  /*dbc0*/  FMUL R4, R4, UR20 ;  /* 0x0000001404047c20 */ /* 0x000fe20008400000 */
[C---:B------:R-:W-:Y:S01]  /*dbd0*/  ISETP.LT.OR P3, PT, R35.reuse, 0xb9, !P0 ;  /* 0x000000b92300780c */ /* 0x040fe20004761670 */
[----:B------:R1:W-:Y:S01]  /*dbe0*/  @!P4 STG.E.U8 desc[UR18][R26.64+0xb1], R9 ;  /* 0x0000b1091a00c986 */ /* 0x0003e2000c101112 */
[----:B------:R-:W-:Y:S01]  /*dbf0*/  ISETP.LT.OR P4, PT, R35, 0xba, !P0 ;  /* 0x000000ba2300780c */ /* 0x000fe20004781670 */
[----:B------:R-:W-:Y:S01]  /*dc00*/  FMUL R6, R6, UR20 ;  /* 0x0000001406067c20 */ /* 0x000fe20008400000 */
[----:B------:R-:W-:Y:S01]  /*dc10*/  FMUL R5, R5, UR20 ;  /* 0x0000001405057c20 */ /* 0x000fe20008400000 */
[----:B------:R3:W-:Y:S01]  /*dc20*/  @!P5 STG.E.U8 desc[UR18][R24.64+0xb8], R13 ;  /* 0x0000b80d1800d986 */ /* 0x0007e2000c101112 */
[----:B------:R-:W-:Y:S01]  /*dc30*/  ISETP.LT.OR P5, PT, R35, 0xc1, !P1 ;  /* 0x000000c12300780c */ /* 0x000fe20004fa1670 */
[----:B------:R-:W-:Y:S01]  /*dc40*/  FMUL R0, R0, UR20 ;  /* 0x0000001400007c20 */ /* 0x000fe20008400000 */
[----:B0-----:R-:W-:Y:S01]  /*dc50*/  F2FP.SATFINITE.E5M2.F32.PACK_AB_MERGE_C R11, RZ, R6, RZ ;  /* 0x00000006ff0b723e */ /* 0x001fe200048060ff */
[----:B------:R-:W2:Y:S01]  /*dc60*/  LDL.LU R225, [R1+0x1c] ;  /* 0x00001c0001e17983 */ /* 0x000ea20000300800 */
[----:B------:R-:W-:-:S03]  /*dc70*/  F2FP.SATFINITE.E5M2.F32.PACK_AB_MERGE_C R5, RZ, R5, RZ ;  /* 0x00000005ff05723e */ /* 0x000fc600048060ff */
[----:B------:R0:W-:Y:S01]  /*dc80*/  @!P6 STG.E.U8 desc[UR18][R24.64+0xb9], R7 ;  /* 0x0000b9071800e986 */ /* 0x0001e2000c101112 */
[----:B-1----:R-:W-:Y:S01]  /*dc90*/  F2FP.SATFINITE.E5M2.F32.PACK_AB_MERGE_C R9, RZ, R4, RZ ;  /* 0x00000004ff09723e */ /* 0x002fe200048060ff */
[----:B------:R-:W-:Y:S01]  /*dca0*/  FMUL R4, R227, UR20 ;  /* 0x00000014e3047c20 */ /* 0x000fe20008400000 */
[C---:B------:R-:W-:Y:S01]  /*dcb0*/  ISETP.LT.OR P6, PT, R35.reuse, 0xc2, !P1 ;  /* 0x000000c22300780c */ /* 0x040fe20004fc1670 */
[----:B------:R-:W-:Y:S01]  /*dcc0*/  @!P3 STG.E.U8 desc[UR18][R26.64+0xb8], R11 ;  /* 0x0000b80b1a00b986 */ /* 0x000fe2000c101112 */
[----:B---3--:R-:W-:Y:S01]  /*dcd0*/  F2FP.SATFINITE.E5M2.F32.PACK_AB_MERGE_C R13, RZ, R2, RZ ;  /* 0x00000002ff0d723e */ /* 0x008fe200048060ff */
[----:B----4-:R-:W-:Y:S01]  /*dce0*/  FMUL R2, R224, UR20 ;  /* 0x00000014e0027c20 */ /* 0x010fe20008400000 */
[----:B------:R-:W-:Y:S01]  /*dcf0*/  ISETP.LT.OR P3, PT, R35, 0xc1, !P0 ;  /* 0x000000c12300780c */ /* 0x000fe20004761670 */
[----:B------:R-:W3:Y:S01]  /*dd00*/  LDL.LU R224, [R1+0x20] ;  /* 0x0000200001e07983 */ /* 0x000ee20000300800 */
[----:B0-----:R-:W-:Y:S01]  /*dd10*/  F2FP.SATFINITE.E5M2.F32.PACK_AB_MERGE_C R7, RZ, R3, RZ ;  /* 0x00000003ff07723e */ /* 0x001fe200048060ff */
[----:B------:R-:W-:-:S02]  /*dd20*/  FMUL R3, R226, UR20 ;  /* 0x00000014e2037c20 */ /* 0x000fc40008400000 */
[----:B------:R0:W-:Y:S01]  /*dd30*/  @!P4 STG.E.U8 desc[UR18][R26.64+0xb9], R5 ;  /* 0x0000b9051a00c986 */ /* 0x0001e2000c101112 */
[----:B------:R-:W-:-:S03]  /*dd40*/  ISETP.LT.OR P4, PT, R35, 0xc2, !P0 ;  /* 0x000000c22300780c */ /* 0x000fc60004781670 */
[----:B------:R-:W4:Y:S04]  /*dd50*/  LDL.LU R226, [R1+0x24] ;  /* 0x0000240001e27983 */ /* 0x000f280000300800 */
[----:B------:R-:W4:Y:S04]  /*dd60*/  LDL.LU R227, [R1+0x28] ;  /* 0x0000280001e37983 */ /* 0x000f280000300800 */
[----:B------:R-:W-:Y:S01]  /*dd70*/  @!P5 STG.E.U8 desc[UR18][R24.64+0xc0], R9 ;  /* 0x0000c0091800d986 */ /* 0x000fe2000c101112 */
[C---:B------:R-:W-:Y:S02]  /*dd80*/  ISETP.LT.OR P5, PT, R35.reuse, 0xc9, !P1 ;  /* 0x000000c92300780c */ /* 0x040fe40004fa1670 */
[----:B0-----:R-:W-:Y:S01]  /*dd90*/  F2FP.SATFINITE.E5M2.F32.PACK_AB_MERGE_C R5, RZ, R0, RZ ;  /* 0x00000000ff05723e */ /* 0x001fe200048060ff */
[----:B------:R0:W-:Y:S01]  /*dda0*/  @!P6 STG.E.U8 desc[UR18][R24.64+0xc1], R7 ;  /* 0x0000c1071800e986 */ /* 0x0001e2000c101112 */
[----:B------:R-:W-:-:S03]  /*ddb0*/  ISETP.LT.OR P6, PT, R35, 0xca, !P1 ;  /* 0x000000ca2300780c */ /* 0x000fc60004fc1670 */
[----:B------:R-:W-:Y:S01]  /*ddc0*/  @!P3 STG.E.U8 desc[UR18][R26.64+0xc0], R13 ;  /* 0x0000c00d1a00b986 */ /* 0x000fe2000c101112 */
[----:B------:R-:W-:-:S03]  /*ddd0*/  ISETP.LT.OR P3, PT, R35, 0xc9, !P0 ;  /* 0x000000c92300780c */ /* 0x000fc60004761670 */
[----:B------:R1:W-:Y:S01]  /*dde0*/  @!P4 STG.E.U8 desc[UR18][R26.64+0xc1], R5 ;  /* 0x0000c1051a00c986 */ /* 0x0003e2000c101112 */
[----:B0-----:R-:W-:Y:S02]  /*ddf0*/  F2FP.SATFINITE.E5M2.F32.PACK_AB_MERGE_C R7, RZ, R2, RZ ;  /* 0x00000002ff07723e */ /* 0x001fe400048060ff */
[----:B------:R-:W-:-:S03]  /*de00*/  ISETP.LT.OR P4, PT, R35, 0xca, !P0 ;  /* 0x000000ca2300780c */ /* 0x000fc60004781670 */
[----:B------:R0:W-:Y:S01]  /*de10*/  @!P5 STG.E.U8 desc[UR18][R24.64+0xc8], R7 ;  /* 0x0000c8071800d986 */ /* 0x0001e2000c101112 */
[----:B------:R-:W-:Y:S02]  /*de20*/  ISETP.LT.OR P5, PT, R35, 0xd1, !P1 ;  /* 0x000000d12300780c */ /* 0x000fe40004fa1670 */
[----:B------:R-:W-:Y:S02]  /*de30*/  F2FP.SATFINITE.E5M2.F32.PACK_AB_MERGE_C R9, RZ, R3, RZ ;  /* 0x00000003ff09723e */ /* 0x000fe400048060ff */
[----:B------:R-:W-:-:S03]  /*de40*/  F2FP.SATFINITE.E5M2.F32.PACK_AB_MERGE_C R11, RZ, R4, RZ ;  /* 0x00000004ff0b723e */ /* 0x000fc600048060ff */
[----:B------:R0:W-:Y:S04]  /*de50*/  @!P6 STG.E.U8 desc[UR18][R24.64+0xc9], R9 ;  /* 0x0000c9091800e986 */ /* 0x0001e8000c101112 */
[----:B------:R-:W-:Y:S01]  /*de60*/  @!P3 STG.E.U8 desc[UR18][R26.64+0xc8], R11 ;  /* 0x0000c80b1a00b986 */ /* 0x000fe2000c101112 */
[----:B--2---:R-:W-:Y:S01]  /*de70*/  FMUL R2, R220, UR20 ;  /* 0x00000014dc027c20 */ /* 0x004fe20008400000 */
[----:B------:R-:W-:Y:S02]  /*de80*/  FMUL R0, R221, UR20 ;  /* 0x00000014dd007c20 */ /* 0x000fe40008400000 */
[----:B------:R-:W2:Y:S03]  /*de90*/  LDL.LU R221, [R1+0x2c] ;  /* 0x00002c0001dd7983 */ /* 0x000ea60000300800 */
[----:B-1----:R-:W-:Y:S01]  /*dea0*/  F2FP.SATFINITE.E5M2.F32.PACK_AB_MERGE_C R5, RZ, R0, RZ ;  /* 0x00000000ff05723e */ /* 0x002fe200048060ff */
[----:B------:R-:W2:Y:S01]  /*deb0*/  LDL.LU R220, [R1+0x30] ;  /* 0x0000300001dc7983 */ /* 0x000ea20000300800 */
[----:B------:R-:W-:Y:S01]  /*dec0*/  FMUL R0, R223, UR20 ;  /* 0x00000014df007c20 */ /* 0x000fe20008400000 */
[----:B------:R-:W-:Y:S01]  /*ded0*/  FMUL R3, R222, UR20 ;  /* 0x00000014de037c20 */ /* 0x000fe20008400000 */
[----:B0-----:R-:W-:Y:S01]  /*dee0*/  F2FP.SATFINITE.E5M2.F32.PACK_AB_MERGE_C R7, RZ, R2, RZ ;  /* 0x00000002ff07723e */ /* 0x001fe200048060ff */
[----:B------:R-:W2:Y:S02]  /*def0*/  LDL.LU R222, [R1+0x34] ;  /* 0x0000340001de7983 */ /* 0x000ea40000300800 */
[----:B------:R-:W-:-:S02]  /*df00*/  F2FP.SATFINITE.E5M2.F32.PACK_AB_MERGE_C R13, RZ, R0, RZ ;  /* 0x00000000ff0d723e */ /* 0x000fc400048060ff */
[----:B------:R-:W2:Y:S01]  /*df10*/  LDL.LU R223, [R1+0x38] ;  /* 0x0000380001df7983 */ /* 0x000ea20000300800 */
[----:B------:R-:W-:Y:S01]  /*df20*/  F2FP.SATFINITE.E5M2.F32.PACK_AB_MERGE_C R9, RZ, R3, RZ ;  /* 0x00000003ff09723e */ /* 0x000fe200048060ff */
[----:B------:R-:W-:Y:S02]  /*df30*/  FMUL R2, R225, UR20 ;  /* 0x00000014e1027c20 */ /* 0x000fe40008400000 */
[----:B------:R-:W2:Y:S04]  /*df40*/  LDL.LU R225, [R1+0x3c] ;  /* 0x00003c0001e17983 */ /* 0x000ea80000300800 */
[----:B------:R-:W-:Y:S01]  /*df50*/  @!P4 STG.E.U8 desc[UR18][R26.64+0xc9], R5 ;  /* 0x0000c9051a00c986 */ /* 0x000fe2000c101112 */
[----:B---3--:R-:W-:-:S03]  /*df60*/  FMUL R0, R224, UR20 ;  /* 0x00000014e0007c20 */ /* 0x008fc60008400000 */
[----:B------:R0:W-:Y:S04]  /*df70*/  @!P5 STG.E.U8 desc[UR18][R24.64+0xd0], R7 ;  /* 0x0000d0071800d986 */ /* 0x0001e8000c101112 */
[----:B------:R-:W3:Y:S01]  /*df80*/  LDL.LU R224, [R1+0x40] ;  /* 0x0000400001e07983 */ /* 0x000ee20000300800 */
[----:B----4-:R-:W-:-:S03]  /*df90*/  FMUL R3, R226, UR20 ;  /* 0x00000014e2037c20 */ /* 0x010fc60008400000 */
[----:B------:R-:W4:Y:S01]  /*dfa0*/  LDL.LU R226, [R1+0x44] ;  /* 0x0000440001e27983 */ /* 0x000f220000300800 */
[----:B0-----:R-:W-:Y:S01]  /*dfb0*/  F2FP.SATFINITE.E5M2.F32.PACK_AB_MERGE_C R7, RZ, R0, RZ ;  /* 0x00000000ff07723e */ /* 0x001fe200048060ff */
[----:B------:R-:W-:Y:S02]  /*dfc0*/  FMUL R0, R227, UR20 ;  /* 0x00000014e3007c20 */ /* 0x000fe40008400000 */
[----:B------:R-:W4:Y:S01]  /*dfd0*/  LDL.LU R227, [R1+0x48] ;  /* 0x0000480001e37983 */ /* 0x000f220000300800 */
[C---:B------:R-:W-:Y:S02]  /*dfe0*/  ISETP.LT.OR P6, PT, R35.reuse, 0xd2, !P1 ;  /* 0x000000d22300780c */ /* 0x040fe40004fc1670 */
[C---:B------:R-:W-:Y:S01]  /*dff0*/  ISETP.LT.OR P4, PT, R35.reuse, 0xd2, !P0 ;  /* 0x000000d22300780c */ /* 0x040fe20004781670 */
[----:B------:R-:W4:Y:S01]  /*e000*/  LDL.LU R219, [R1+0x4c] ;  /* 0x00004c0001db7983 */ /* 0x000f220000300800 */
[----:B------:R-:W-:Y:S02]  /*e010*/  F2FP.SATFINITE.E5M2.F32.PACK_AB_MERGE_C R5, RZ, R2, RZ ;  /* 0x00000002ff05723e */ /* 0x000fe400048060ff */
[----:B------:R-:W-:-:S02]  /*e020*/  ISETP.LT.OR P3, PT, R35, 0xd1, !P0 ;  /* 0x000000d12300780c */ /* 0x000fc40004761670 */
[----:B------:R-:W-:Y:S02]  /*e030*/  ISETP.LT.OR P5, PT, R35, 0xd9, !P1 ;  /* 0x000000d92300780c */ /* 0x000fe40004fa1670 */
[----:B------:R-:W-:-:S03]  /*e040*/  F2FP.SATFINITE.E5M2.F32.PACK_AB_MERGE_C R11, RZ, R0, RZ ;  /* 0x00000000ff0b723e */ /* 0x000fc600048060ff */
[----:B------:R0:W-:Y:S01]  /*e050*/  @!P6 STG.E.U8 desc[UR18][R24.64+0xd1], R9 ;  /* 0x0000d1091800e986 */ /* 0x0001e2000c101112 */
[----:B------:R-:W-:-:S03]  /*e060*/  ISETP.LT.OR P6, PT, R35, 0xda, !P1 ;  /* 0x000000da2300780c */ /* 0x000fc60004fc1670 */
[----:B------:R1:W-:Y:S01]  /*e070*/  @!P4 STG.E.U8 desc[UR18][R26.64+0xd1], R5 ;  /* 0x0000d1051a00c986 */ /* 0x0003e2000c101112 */
[----:B------:R-:W-:-:S03]  /*e080*/  ISETP.LT.OR P4, PT, R35, 0xda, !P0 ;  /* 0x000000da2300780c */ /* 0x000fc60004781670 */
[----:B------:R-:W-:Y:S01]  /*e090*/  @!P3 STG.E.U8 desc[UR18][R26.64+0xd0], R13 ;  /* 0x0000d00d1a00b986 */ /* 0x000fe2000c101112 */
[----:B0-----:R-:W-:-:S03]  /*e0a0*/  F2FP.SATFINITE.E5M2.F32.PACK_AB_MERGE_C R9, RZ, R3, RZ ;  /* 0x00000003ff09723e */ /* 0x001fc600048060ff */
[----:B------:R0:W-:Y:S04]  /*e0b0*/  @!P5 STG.E.U8 desc[UR18][R24.64+0xd8], R7 ;  /* 0x0000d8071800d986 */ /* 0x0001e8000c101112 */
[----:B------:R0:W-:Y:S01]  /*e0c0*/  @!P6 STG.E.U8 desc[UR18][R24.64+0xd9], R9 ;  /* 0x0000d9091800e986 */ /* 0x0001e2000c101112 */
[----:B--2---:R-:W-:-:S03]  /*e0d0*/  FMUL R0, R221, UR20 ;  /* 0x00000014dd007c20 */ /* 0x004fc60008400000 */
[----:B------:R-:W2:Y:S01]  /*e0e0*/  LDL.LU R221, [R1+0x50] ;  /* 0x0000500001dd7983 */ /* 0x000ea20000300800 */
[----:B------:R-:W-:-:S03]  /*e0f0*/  FMUL R2, R220, UR20 ;  /* 0x00000014dc027c20 */ /* 0x000fc60008400000 */
[----:B------:R-:W2:Y:S01]  /*e100*/  LDL.LU R220, [R1+0x54] ;  /* 0x0000540001dc7983 */ /* 0x000ea20000300800 */
[----:B-1----:R-:W-:Y:S01]  /*e110*/  F2FP.SATFINITE.E5M2.F32.PACK_AB_MERGE_C R5, RZ, R0, RZ ;  /* 0x00000000ff05723e */ /* 0x002fe200048060ff */
[----:B------:R-:W-:Y:S02]  /*e120*/  FMUL R3, R222, UR20 ;  /* 0x00000014de037c20 */ /* 0x000fe40008400000 */
[----:B------:R-:W2:Y:S01]  /*e130*/  LDL.LU R222, [R1+0x58] ;  /* 0x0000580001de7983 */ /* 0x000ea20000300800 */
[----:B0-----:R-:W-:Y:S01]  /*e140*/  F2FP.SATFINITE.E5M2.F32.PACK_AB_MERGE_C R7, RZ, R2, RZ ;  /* 0x00000002ff07723e */ /* 0x001fe200048060ff */
[----:B------:R-:W-:Y:S01]  /*e150*/  FMUL R4, R223, UR20 ;  /* 0x00000014df047c20 */ /* 0x000fe20008400000 */
[----:B------:R-:W-:Y:S01]  /*e160*/  F2FP.SATFINITE.E5M2.F32.PACK_AB_MERGE_C R9, RZ, R3, RZ ;  /* 0x00000003ff09723e */ /* 0x000fe200048060ff */
[----:B------:R-:W2:Y:S01]  /*e170*/  LDL.LU R223, [R1+0x5c] ;  /* 0x00005c0001df7983 */ /* 0x000ea20000300800 */
[----:B------:R-:W-:-:S03]  /*e180*/  FMUL R0, R225, UR20 ;  /* 0x00000014e1007c20 */ /* 0x000fc60008400000 */
[----:B------:R0:W-:Y:S04]  /*e190*/  @!P4 STG.E.U8 desc[UR18][R26.64+0xd9], R5 ;  /* 0x0000d9051a00c986 */ /* 0x0001e8000c101112 */
[----:B------:R-:W2:Y:S01]  /*e1a0*/  LDL.LU R225, [R1+0x60] ;  /* 0x0000600001e17983 */ /* 0x000ea20000300800 */
[----:B0-----:R-:W-:Y:S01]  /*e1b0*/  F2FP.SATFINITE.E5M2.F32.PACK_AB_MERGE_C R5, RZ, R0, RZ ;  /* 0x00000000ff05723e */ /* 0x001fe200048060ff */
[----:B---3--:R-:W-:Y:S02]  /*e1c0*/  FMUL R2, R224, UR20 ;  /* 0x00000014e0027c20 */ /* 0x008fe40008400000 */
[----:B------:R-:W3:Y:S01]  /*e1d0*/  LDL.LU R224, [R1+0x64] ;  /* 0x0000640001e07983 */ /* 0x000ee20000300800 */
[----:B----4-:R-:W-:-:S03]  /*e1e0*/  FMUL R3, R226, UR20 ;  /* 0x00000014e2037c20 */ /* 0x010fc60008400000 */
[----:B------:R-:W4:Y:S01]  /*e1f0*/  LDL.LU R226, [R1+0x68] ;  /* 0x0000680001e27983 */ /* 0x000f220000300800 */
[----:B------:R-:W-:-:S03]  /*e200*/  FMUL R0, R227, UR20 ;  /* 0x00000014e3007c20 */ /* 0x000fc60008400000 */
[----:B------:R-:W4:Y:S01]  /*e210*/  LDL.LU R227, [R1+0x6c] ;  /* 0x00006c0001e37983 */ /* 0x000f220000300800 */
[C---:B------:R-:W-:Y:S02]  /*e220*/  ISETP.LT.OR P3, PT, R35.reuse, 0xd9, !P0 ;  /* 0x000000d92300780c */ /* 0x040fe40004761670 */
[C---:B------:R-:W-:Y:S02]  /*e230*/  ISETP.LT.OR P5, PT, R35.reuse, 0xe1, !P1 ;  /* 0x000000e12300780c */ /* 0x040fe40004fa1670 */
[C---:B------:R-:W-:Y:S02]  /*e240*/  ISETP.LT.OR P6, PT, R35.reuse, 0xe2, !P1 ;  /* 0x000000e22300780c */ /* 0x040fe40004fc1670 */
[----:B------:R-:W-:-:S07]  /*e250*/  ISETP.LT.OR P4, PT, R35, 0xe2, !P0 ;  /* 0x000000e22300780c */ /* 0x000fce0004781670 */
[----:B------:R-:W-:Y:S01]  /*e260*/  @!P3 STG.E.U8 desc[UR18][R26.64+0xd8], R11 ;  /* 0x0000d80b1a00b986 */ /* 0x000fe2000c101112 */
[----:B------:R-:W-:-:S03]  /*e270*/  ISETP.LT.OR P3, PT, R35, 0xe1, !P0 ;  /* 0x000000e12300780c */ /* 0x000fc60004761670 */
[----:B------:R0:W-:Y:S01]  /*e280*/  @!P5 STG.E.U8 desc[UR18][R24.64+0xe0], R7 ;  /* 0x0000e0071800d986 */ /* 0x0001e2000c101112 */
[----:B------:R-:W-:-:S03]  /*e290*/  ISETP.LT.OR P5, PT, R35, 0xe9, !P1 ;  /* 0x000000e92300780c */ /* 0x000fc60004fa1670 */
[----:B------:R1:W-:Y:S01]  /*e2a0*/  @!P6 STG.E.U8 desc[UR18][R24.64+0xe1], R9 ;  /* 0x0000e1091800e986 */ /* 0x0003e2000c101112 */
[----:B------:R-:W-:Y:S02]  /*e2b0*/  ISETP.LT.OR P6, PT, R35, 0xea, !P1 ;  /* 0x000000ea2300780c */ /* 0x000fe40004fc1670 */
[----:B------:R-:W-:Y:S01]  /*e2c0*/  F2FP.SATFINITE.E5M2.F32.PACK_AB_MERGE_C R13, RZ, R4, RZ ;  /* 0x00000004ff0d723e */ /* 0x000fe200048060ff */
[----:B------:R1:W-:Y:S01]  /*e2d0*/  @!P4 STG.E.U8 desc[UR18][R26.64+0xe1], R5 ;  /* 0x0000e1051a00c986 */ /* 0x0003e2000c101112 */
[----:B0-----:R-:W-:-:S03]  /*e2e0*/  F2FP.SATFINITE.E5M2.F32.PACK_AB_MERGE_C R7, RZ, R2, RZ ;  /* 0x00000002ff07723e */ /* 0x001fc600048060ff */
[----:B------:R-:W-:Y:S01]  /*e2f0*/  @!P3 STG.E.U8 desc[UR18][R26.64+0xe0], R13 ;  /* 0x0000e00d1a00b986 */ /* 0x000fe2000c101112 */
[----:B-1----:R-:W-:-:S03]  /*e300*/  F2FP.SATFINITE.E5M2.F32.PACK_AB_MERGE_C R9, RZ, R3, RZ ;  /* 0x00000003ff09723e */ /* 0x002fc600048060ff */
[----:B------:R0:W-:Y:S01]  /*e310*/  @!P5 STG.E.U8 desc[UR18][R24.64+0xe8], R7 ;  /* 0x0000e8071800d986 */ /* 0x0001e2000c101112 */
[C---:B------:R-:W-:Y:S02]  /*e320*/  ISETP.LT.OR P3, PT, R35.reuse, 0xe9, !P0 ;  /* 0x000000e92300780c */ /* 0x040fe40004761670 */
[C---:B------:R-:W-:Y:S01]  /*e330*/  ISETP.LT.OR P4, PT, R35.reuse, 0xea, !P0 ;  /* 0x000000ea2300780c */ /* 0x040fe20004781670 */
[----:B------:R1:W-:Y:S01]  /*e340*/  @!P6 STG.E.U8 desc[UR18][R24.64+0xe9], R9 ;  /* 0x0000e9091800e986 */ /* 0x0003e2000c101112 */
[----:B------:R-:W-:Y:S01]  /*e350*/  ISETP.LT.OR P5, PT, R35, 0xf1, !P1 ;  /* 0x000000f12300780c */ /* 0x000fe20004fa1670 */
[----:B------:R-:W-:Y:S01]  /*e360*/  FMUL R2, R219, UR20 ;  /* 0x00000014db027c20 */ /* 0x000fe20008400000 */
[----:B------:R-:W-:Y:S02]  /*e370*/  ISETP.LT.OR P6, PT, R35, 0xf2, !P1 ;  /* 0x000000f22300780c */ /* 0x000fe40004fc1670 */
[----:B------:R-:W-:Y:S02]  /*e380*/  F2FP.SATFINITE.E5M2.F32.PACK_AB_MERGE_C R11, RZ, R0, RZ ;  /* 0x00000000ff0b723e */ /* 0x000fe400048060ff */
[----:B------:R-:W-:-:S03]  /*e390*/  F2FP.SATFINITE.E5M2.F32.PACK_AB_MERGE_C R5, RZ, R2, RZ ;  /* 0x00000002ff05723e */ /* 0x000fc600048060ff */
[----:B------:R-:W-:Y:S01]  /*e3a0*/  @!P3 STG.E.U8 desc[UR18][R26.64+0xe8], R11 ;  /* 0x0000e80b1a00b986 */ /* 0x000fe2000c101112 */
[----:B------:R-:W-:-:S03]  /*e3b0*/  ISETP.LT.OR P3, PT, R35, 0xf1, !P0 ;  /* 0x000000f12300780c */ /* 0x000fc60004761670 */
[----:B------:R-:W-:Y:S01]  /*e3c0*/  @!P4 STG.E.U8 desc[UR18][R26.64+0xe9], R5 ;  /* 0x0000e9051a00c986 */ /* 0x000fe2000c101112 */
[C---:B------:R-:W-:Y:S02]  /*e3d0*/  ISETP.LT.OR P4, PT, R35.reuse, 0xf9, !P1 ;  /* 0x000000f92300780c */ /* 0x040fe40004f81670 */
[----:B------:R-:W-:Y:S01]  /*e3e0*/  ISETP.LT.OR P1, PT, R35, 0xfa, !P1 ;  /* 0x000000fa2300780c */ /* 0x000fe20004f21670 */
[----:B--2---:R-:W-:Y:S01]  /*e3f0*/  FMUL R0, R221, UR20 ;  /* 0x00000014dd007c20 */ /* 0x004fe20008400000 */
[----:B------:R-:W-:-:S04]  /*e400*/  FMUL R3, R220, UR20 ;  /* 0x00000014dc037c20 */ /* 0x000fc80008400000 */
[----:B0-----:R-:W-:Y:S02]  /*e410*/  F2FP.SATFINITE.E5M2.F32.PACK_AB_MERGE_C R7, RZ, R0, RZ ;  /* 0x00000000ff07723e */ /* 0x001fe400048060ff */
[----:B-1----:R-:W-:Y:S01]  /*e420*/  F2FP.SATFINITE.E5M2.F32.PACK_AB_MERGE_C R9, RZ, R3, RZ ;  /* 0x00000003ff09723e */ /* 0x002fe200048060ff */
[----:B------:R-:W-:Y:S02]  /*e430*/  FMUL R0, R222, UR20 ;  /* 0x00000014de007c20 */ /* 0x000fe40008400000 */
[----:B------:R0:W-:Y:S01]  /*e440*/  @!P5 STG.E.U8 desc[UR18][R24.64+0xf0], R7 ;  /* 0x0000f0071800d986 */ /* 0x0001e2000c101112 */
[----:B------:R-:W-:-:S03]  /*e450*/  ISETP.LT.OR P5, PT, R35, 0xf2, !P0 ;  /* 0x000000f22300780c */ /* 0x000fc600047a1670 */
[----:B------:R1:W-:Y:S01]  /*e460*/  @!P6 STG.E.U8 desc[UR18][R24.64+0xf1], R9 ;  /* 0x0000f1091800e986 */ /* 0x0003e2000c101112 */
[----:B------:R-:W-:Y:S02]  /*e470*/  ISETP.LT.OR P6, PT, R35, 0xf9, !P0 ;  /* 0x000000f92300780c */ /* 0x000fe400047c1670 */
[----:B------:R-:W-:Y:S01]  /*e480*/  F2FP.SATFINITE.E5M2.F32.PACK_AB_MERGE_C R13, RZ, R0, RZ ;  /* 0x00000000ff0d723e */ /* 0x000fe200048060ff */
[----:B------:R-:W-:Y:S01]  /*e490*/  FMUL R0, R223, UR20 ;  /* 0x00000014df007c20 */ /* 0x000fe20008400000 */
[----:B------:R-:W-:Y:S01]  /*e4a0*/  ISETP.LT.OR P0, PT, R35, 0xfa, !P0 ;  /* 0x000000fa2300780c */ /* 0x000fe20004701670 */
[----:B------:R-:W-:-:S03]  /*e4b0*/  FMUL R2, R225, UR20 ;  /* 0x00000014e1027c20 */ /* 0x000fc60008400000 */
[----:B0-----:R-:W-:Y:S02]  /*e4c0*/  F2FP.SATFINITE.E5M2.F32.PACK_AB_MERGE_C R7, RZ, R0, RZ ;  /* 0x00000000ff07723e */ /* 0x001fe400048060ff */
[----:B-1----:R-:W-:Y:S01]  /*e4d0*/  F2FP.SATFINITE.E5M2.F32.PACK_AB_MERGE_C R9, RZ, R2, RZ ;  /* 0x00000002ff09723e */ /* 0x002fe200048060ff */
[----:B---3--:R-:W-:Y:S01]  /*e4e0*/  FMUL R3, R224, UR20 ;  /* 0x00000014e0037c20 */ /* 0x008fe20008400000 */
[----:B----4-:R-:W-:Y:S01]  /*e4f0*/  FMUL R4, R226, UR20 ;  /* 0x00000014e2047c20 */ /* 0x010fe20008400000 */
[----:B------:R-:W-:-:S03]  /*e500*/  FMUL R5, R227, UR20 ;  /* 0x00000014e3057c20 */ /* 0x000fc60008400000 */
[----:B------:R-:W-:Y:S02]  /*e510*/  F2FP.SATFINITE.E5M2.F32.PACK_AB_MERGE_C R3, RZ, R3, RZ ;  /* 0x00000003ff03723e */ /* 0x000fe400048060ff */
[----:B------:R-:W-:Y:S02]  /*e520*/  F2FP.SATFINITE.E5M2.F32.PACK_AB_MERGE_C R11, RZ, R4, RZ ;  /* 0x00000004ff0b723e */ /* 0x000fe400048060ff */
[----:B------:R-:W-:Y:S01]  /*e530*/  F2FP.SATFINITE.E5M2.F32.PACK_AB_MERGE_C R5, RZ, R5, RZ ;  /* 0x00000005ff05723e */ /* 0x000fe200048060ff */
[----:B------:R0:W-:Y:S04]  /*e540*/  @!P3 STG.E.U8 desc[UR18][R26.64+0xf0], R13 ;  /* 0x0000f00d1a00b986 */ /* 0x0001e8000c101112 */
[----:B------:R0:W-:Y:S04]  /*e550*/  @!P5 STG.E.U8 desc[UR18][R26.64+0xf1], R7 ;  /* 0x0000f1071a00d986 */ /* 0x0001e8000c101112 */
[----:B------:R0:W-:Y:S04]  /*e560*/  @!P4 STG.E.U8 desc[UR18][R24.64+0xf8], R9 ;  /* 0x0000f8091800c986 */ /* 0x0001e8000c101112 */
[----:B------:R0:W-:Y:S04]  /*e570*/  @!P1 STG.E.U8 desc[UR18][R24.64+0xf9], R3 ;  /* 0x0000f90318009986 */ /* 0x0001e8000c101112 */
[----:B------:R0:W-:Y:S04]  /*e580*/  @!P6 STG.E.U8 desc[UR18][R26.64+0xf8], R11 ;  /* 0x0000f80b1a00e986 */ /* 0x0001e8000c101112 */
[----:B------:R0:W-:Y:S02]  /*e590*/  @!P0 STG.E.U8 desc[UR18][R26.64+0xf9], R5 ;  /* 0x0000f9051a008986 */ /* 0x0001e4000c101112 */
.L_x_293:
[----:B------:R-:W-:Y:S05]  /*e5a0*/  BSYNC B0 ;  /* 0x0000000000007941 */ /* 0x000fea0003800000 */
.L_x_35:
[----:B0----5:R-:W2:Y:S04]  /*e5b0*/  LDL.LU R3, [R1+0x78] ;  /* 0x0000780001037983 */ /* 0x021ea80000300800 */
[----:B------:R-:W2:Y:S01]  /*e5c0*/  LDL.LU R2, [R1+0x7c] ;  /* 0x00007c0001027983 */ /* 0x000ea20000300800 */
[----:B------:R-:W-:Y:S01]  /*e5d0*/  ULDC UR6, c[0x0][0xc] ;  /* 0x0000030000067ab9 */ /* 0x000fe20000000800 */
[----:B------:R-:W-:Y:S01]  /*e5e0*/  ULDC UR7, c[0x0][0x10] ;  /* 0x0000040000077ab9 */ /* 0x000fe20000000800 */
[----:B------:R-:W2:Y:S01]  /*e5f0*/  LDC R5, c[0x0][0x14] ;  /* 0x00000500ff057b82 */ /* 0x000ea20000000800 */
[----:B------:R-:W-:Y:S01]  /*e600*/  UIMAD.WIDE.U32 UR6, UR6, UR7, URZ ;  /* 0x00000007060672a5 */ /* 0x000fe2000f8e003f */
[----:B------:R-:W-:Y:S01]  /*e610*/  PRMT R0, RZ, 0x7610, R0 ;  /* 0x00007610ff007816 */ /* 0x000fe20000000000 */
[----:B------:R-:W-:-:S04]  /*e620*/  UMOV UR22, 0xffffffff ;  /* 0xffffffff00167882 */ /* 0x000fc80000000000 */
[----:B--2---:R-:W-:-:S04]  /*e630*/  IMAD.WIDE.U32 R2, R5, UR6, R2 ;  /* 0x0000000605027c25 */ /* 0x004fc8000f8e0002 */
[----:B------:R-:W-:Y:S01]  /*e640*/  IMAD R5, R5, UR7, RZ ;  /* 0x0000000705057c24 */ /* 0x000fe2000f8e02ff */
[----:B------:R-:W-:Y:S01]  /*e650*/  ULDC.64 UR6, c[0x0][0x650] ;  /* 0x0001940000067ab9 */ /* 0x000fe20000000a00 */
[----:B------:R-:W-:Y:S01]  /*e660*/  IMAD.MOV.U32 R19, RZ, RZ, R2 ;  /* 0x000000ffff137224 */ /* 0x000fe200078e0002 */
[----:B------:R-:W-:Y:S01]  /*e670*/  ISETP.GE.U32.AND P0, PT, R2, UR6, PT ;  /* 0x0000000602007c0c */ /* 0x000fe2000bf06070 */
[----:B------:R-:W-:Y:S02]  /*e680*/  IMAD.IADD R22, R3, 0x1, R5 ;  /* 0x0000000103167824 */ /* 0x000fe400078e0205 */
[----:B------:R-:W-:-:S03]  /*e690*/  IMAD.MOV.U32 R2, RZ, RZ, -0x1 ;  /* 0xffffffffff027424 */ /* 0x000fc600078e00ff */
[----:B------:R0:W-:Y:S01]  /*e6a0*/  STL [R1+0x78], R22 ;  /* 0x0000781601007387 */ /* 0x0001e20000100800 */
[----:B------:R-:W-:-:S03]  /*e6b0*/  ISETP.GE.U32.AND.EX P0, PT, R22, UR7, PT, P0 ;  /* 0x0000000716007c0c */ /* 0x000fc6000bf06100 */
[----:B------:R0:W-:Y:S04]  /*e6c0*/  STL [R1+0x7c], R19 ;  /* 0x00007c1301007387 */ /* 0x0001e80000100800 */
[----:B------:R0:W-:Y:S06]  /*e6d0*/  STL [R1+0x80], R2 ;  /* 0x0000800201007387 */ /* 0x0001ec0000100800 */
[----:B------:R-:W-:Y:S05]  /*e6e0*/  @P0 BRA `(.L_x_294) ;  /* 0x00000004006c0947 */ /* 0x000fea0003800000 */
[----:B------:R-:W2:Y:S01]  /*e6f0*/  S2R R14, SR_CTAID.X ;  /* 0x00000000000e7919 */ /* 0x000ea20000002500 */
[----:B------:R-:W5:Y:S01]  /*e700*/  LDC.64 R8, c[0x0][0x628] ;  /* 0x00018a00ff087b82 */ /* 0x000f620000000a00 */
[----:B------:R-:W-:Y:S01]  /*e710*/  ULDC UR6, c[0x0][0x150] ;  /* 0x0000540000067ab9 */ /* 0x000fe20000000800 */
[----:B------:R-:W-:Y:S01]  /*e720*/  IMAD.MOV.U32 R6, RZ, RZ, R19 ;  /* 0x000000ffff067224 */ /* 0x000fe200078e0013 */
[----:B------:R-:W0:Y:S01]  /*e730*/  S2R R16, SR_CTAID.Y ;  /* 0x0000000000107919 */ /* 0x000e220000002600 */
[----:B------:R-:W-:-:S04]  /*e740*/  IMAD.MOV.U32 R7, RZ, RZ, R22 ;  /* 0x000000ffff077224 */ /* 0x000fc800078e0016 */
[----:B------:R-:W0:Y:S08]  /*e750*/  LDC R17, c[0x0][0x144] ;  /* 0x00005100ff117b82 */ /* 0x000e300000000800 */
[----:B------:R-:W0:Y:S08]  /*e760*/  LDC R10, c[0x0][0x630] ;  /* 0x00018c00ff0a7b82 */ /* 0x000e300000000800 */
[----:B------:R-:W0:Y:S01]  /*e770*/  LDC.64 R12, c[0x0][0x620] ;  /* 0x00018800ff0c7b82 */ /* 0x000e220000000a00 */
[----:B-----5:R-:W-:-:S04]  /*e780*/  ISETP.NE.U32.AND P0, PT, R8, RZ, PT ;  /* 0x000000ff0800720c */ /* 0x020fc80003f05070 */
[----:B------:R-:W-:Y:S02]  /*e790*/  ISETP.NE.AND.EX P0, PT, R9, RZ, PT, P0 ;  /* 0x000000ff0900720c */ /* 0x000fe40003f05300 */
[----:B--2---:R-:W-:-:S05]  /*e7a0*/  I2FP.F32.U32 R0, R14 ;  /* 0x0000000e00007245 */ /* 0x004fca0000201000 */
[----:B------:R-:W-:-:S04]  /*e7b0*/  FMUL R0, R0, UR6 ;  /* 0x0000000600007c20 */ /* 0x000fc80008400000 */
[----:B------:R2:W0:Y:S02]  /*e7c0*/  F2I.U32.TRUNC.NTZ R15, R0 ;  /* 0x00000000000f7305 */ /* 0x000424000020f000 */
[----:B------:R-:W-:Y:S05]  /*e7d0*/  @!P0 BRA `(.L_x_295) ;  /* 0x0000000000288947 */ /* 0x000fea0003800000 */
[----:B--2---:R-:W2:Y:S02]  /*e7e0*/  LDC R0, c[0x0][0x634] ;  /* 0x00018d00ff007b82 */ /* 0x004ea40000000800 */
[----:B--2---:R-:W-:-:S05]  /*e7f0*/  IADD3 R7, P0, R19, R0, RZ ;  /* 0x0000000013077210 */ /* 0x004fca0007f1e0ff */
[----:B------:R-:W-:-:S04]  /*e800*/  IMAD.X R11, RZ, RZ, R22, P0 ;  /* 0x000000ffff0b7224 */ /* 0x000fc800000e0616 */
[----:B0-----:R-:W-:-:S04]  /*e810*/  IMAD.WIDE.U32 R2, R11, R8, RZ ;  /* 0x000000080b027225 */ /* 0x001fc800078e00ff */
[----:B------:R-:W-:-:S04]  /*e820*/  IMAD.WIDE.U32 R4, P0, R7, R9, R2 ;  /* 0x0000000907047225 */ /* 0x000fc80007800002 */
[----:B------:R-:W-:-:S04]  /*e830*/  IMAD.WIDE.U32 R2, R7, R8, RZ ;  /* 0x0000000807027225 */ /* 0x000fc800078e00ff */
[----:B------:R-:W-:Y:S01]  /*e840*/  IMAD.X R7, RZ, RZ, RZ, P0 ;  /* 0x000000ffff077224 */ /* 0x000fe200000e06ff */
[----:B------:R-:W-:Y:S01]  /*e850*/  IADD3 RZ, P0, R3, R4, RZ ;  /* 0x0000000403ff7210 */ /* 0x000fe20007f1e0ff */
[----:B------:R-:W-:-:S04]  /*e860*/  IMAD.MOV.U32 R6, RZ, RZ, R5 ;  /* 0x000000ffff067224 */ /* 0x000fc800078e0005 */
[----:B------:R-:W-:-:S08]  /*e870*/  IMAD.WIDE.U32.X R6, R11, R9, R6, P0 ;  /* 0x000000090b067225 */ /* 0x000fd000000e0406 */
.L_x_295:
[-CC-:B0-----:R-:W-:Y:S01]  /*e880*/  SHF.R.U64 R24, R6, R10.reuse, R7.reuse ;  /* 0x0000000a06187219 */ /* 0x181fe20000001207 */
[----:B------:R-:W0:Y:S01]  /*e890*/  LDC.64 R20, c[0x0][0x640] ;  /* 0x00019000ff147b82 */ /* 0x000e220000000a00 */
[----:B--2---:R-:W-:Y:S01]  /*e8a0*/  SHF.R.U32.HI R0, RZ, R10, R7 ;  /* 0x0000000aff007219 */ /* 0x004fe20000011607 */
[----:B------:R-:W-:Y:S01]  /*e8b0*/  IMAD.MOV.U32 R2, RZ, RZ, R19 ;  /* 0x000000ffff027224 */ /* 0x000fe200078e0013 */
[----:B------:R-:W-:Y:S01]  /*e8c0*/  IADD3 R5, P0, RZ, -R24, RZ ;  /* 0x80000018ff057210 */ /* 0x000fe20007f1e0ff */
[----:B------:R-:W-:Y:S01]  /*e8d0*/  IMAD.MOV R15, RZ, RZ, -R15 ;  /* 0x000000ffff0f7224 */ /* 0x000fe200078e0a0f */
[----:B------:R-:W-:Y:S01]  /*e8e0*/  ULDC UR6, c[0x0][0x154] ;  /* 0x0000550000067ab9 */ /* 0x000fe20000000800 */
[----:B------:R-:W-:Y:S02]  /*e8f0*/  IMAD.MOV.U32 R7, RZ, RZ, 0x1 ;  /* 0x00000001ff077424 */ /* 0x000fe400078e00ff */
[----:B------:R-:W2:Y:S01]  /*e900*/  LDC R4, c[0x0][0x618] ;  /* 0x00018600ff047b82 */ /* 0x000ea20000000800 */
[----:B------:R-:W-:-:S02]  /*e910*/  IMAD.X R3, RZ, RZ, ~R0, P0 ;  /* 0x000000ffff037224 */ /* 0x000fc400000e0e00 */
[----:B------:R-:W-:Y:S02]  /*e920*/  IMAD R15, R17, R15, R14 ;  /* 0x0000000f110f7224 */ /* 0x000fe400078e020e */
[-C--:B------:R-:W-:Y:S02]  /*e930*/  IMAD R0, R3, R12.reuse, RZ ;  /* 0x0000000c03007224 */ /* 0x080fe400078e02ff */
[----:B------:R-:W-:Y:S01]  /*e940*/  IMAD.MOV.U32 R3, RZ, RZ, R22 ;  /* 0x000000ffff037224 */ /* 0x000fe200078e0016 */
[----:B------:R-:W5:Y:S01]  /*e950*/  LDC R6, c[0x0][0x608] ;  /* 0x00018200ff067b82 */ /* 0x000f620000000800 */
[----:B------:R-:W-:-:S04]  /*e960*/  IMAD.WIDE.U32 R2, R5, R12, R2 ;  /* 0x0000000c05027225 */ /* 0x000fc800078e0002 */
[----:B------:R-:W-:-:S03]  /*e970*/  IMAD R5, R5, R13, R0 ;  /* 0x0000000d05057224 */ /* 0x000fc600078e0200 */
[----:B------:R-:W1:Y:S01]  /*e980*/  LDC R18, c[0x0][0x658] ;  /* 0x00019600ff127b82 */ /* 0x000e620000000800 */
[----:B------:R-:W-:Y:S01]  /*e990*/  I2FP.F32.U32 R0, R16 ;  /* 0x0000001000007245 */ /* 0x000fe20000201000 */
[----:B------:R-:W-:Y:S01]  /*e9a0*/  IMAD.IADD R3, R3, 0x1, R5 ;  /* 0x0000000103037824 */ /* 0x000fe200078e0205 */
[----:B0-----:R-:W-:Y:S01]  /*e9b0*/  ISETP.NE.U32.AND P0, PT, R20, RZ, PT ;  /* 0x000000ff1400720c */ /* 0x001fe20003f05070 */
[----:B------:R-:W-:Y:S02]  /*e9c0*/  IMAD.MOV.U32 R5, RZ, RZ, -0x1 ;  /* 0xffffffffff057424 */ /* 0x000fe400078e00ff */
[----:B------:R-:W-:Y:S02]  /*e9d0*/  FMUL R0, R0, UR6 ;  /* 0x0000000600007c20 */ /* 0x000fe40008400000 */
[----:B------:R-:W0:Y:S01]  /*e9e0*/  LDC R13, c[0x0][0x148] ;  /* 0x00005200ff0d7b82 */ /* 0x000e220000000800 */
[----:B--2---:R-:W-:Y:S01]  /*e9f0*/  SHF.R.U64 R10, R2, R4, R3 ;  /* 0x00000004020a7219 */ /* 0x004fe20000001203 */
[----:B------:R2:W0:Y:S01]  /*ea00*/  F2I.U32.TRUNC.NTZ R12, R0 ;  /* 0x00000000000c7305 */ /* 0x000422000020f000 */
[----:B------:R-:W-:-:S02]  /*ea10*/  ISETP.NE.AND.EX P0, PT, R21, RZ, PT, P0 ;  /* 0x000000ff1500720c */ /* 0x000fc40003f05300 */
[----:B------:R-:W-:-:S03]  /*ea20*/  SHF.R.U32.HI R3, RZ, R4, R3 ;  /* 0x00000004ff037219 */ /* 0x000fc60000011603 */
[----:B------:R-:W0:Y:S01]  /*ea30*/  LDC R14, c[0x0][0x600] ;  /* 0x00018000ff0e7b82 */ /* 0x000e220000000800 */
[-CC-:B-----5:R-:W-:Y:S02]  /*ea40*/  SHF.R.U64 R8, R10, R6.reuse, R3.reuse ;  /* 0x000000060a087219 */ /* 0x1a0fe40000001203 */
[----:B------:R-:W-:-:S05]  /*ea50*/  SHF.R.U32.HI R3, RZ, R6, R3 ;  /* 0x00000006ff037219 */ /* 0x000fca0000011603 */
[----:B------:R-:W0:Y:S01]  /*ea60*/  LDC R19, c[0x0][0x648] ;  /* 0x00019200ff137b82 */ /* 0x000e220000000800 */
[-CC-:B-1----:R-:W-:Y:S02]  /*ea70*/  SHF.R.U64 R11, R8, R18.reuse, R3.reuse ;  /* 0x00000012080b7219 */ /* 0x182fe40000001203 */
[-C--:B------:R-:W-:Y:S02]  /*ea80*/  SHF.L.U32 R5, R5, R18.reuse, RZ ;  /* 0x0000001205057219 */ /* 0x080fe400000006ff */
[-C--:B------:R-:W-:Y:S01]  /*ea90*/  SHF.R.U32.HI R3, RZ, R18.reuse, R3 ;  /* 0x00000012ff037219 */ /* 0x080fe20000011603 */
[----:B------:R-:W-:Y:S01]  /*eaa0*/  IMAD.MOV.U32 R2, RZ, RZ, R11 ;  /* 0x000000ffff027224 */ /* 0x000fe200078e000b */
[----:B------:R-:W-:Y:S01]  /*eab0*/  SHF.L.U32 R34, R7, R18, RZ ;  /* 0x0000001207227219 */ /* 0x000fe200000006ff */
[----:B------:R-:W1:Y:S01]  /*eac0*/  LDC R22, c[0x0][0x638] ;  /* 0x00018e00ff167b82 */ /* 0x000e620000000800 */
[----:B------:R-:W-:-:S07]  /*ead0*/  LOP3.LUT R17, RZ, R5, RZ, 0x33, !PT ;  /* 0x00000005ff117212 */ /* 0x000fce00078e33ff */
[----:B------:R-:W0:Y:S01]  /*eae0*/  LDC R23, c[0x0][0x610] ;  /* 0x00018400ff177b82 */ /* 0x000e220000000800 */
[----:B--2---:R-:W-:Y:S05]  /*eaf0*/  @!P0 BRA `(.L_x_296) ;  /* 0x0000000000288947 */ /* 0x004fea0003800000 */
[----:B------:R-:W2:Y:S02]  /*eb00*/  LDC R0, c[0x0][0x64c] ;  /* 0x00019300ff007b82 */ /* 0x000ea40000000800 */
[----:B--2---:R-:W-:-:S05]  /*eb10*/  IADD3 R7, P0, R11, R0, RZ ;  /* 0x000000000b077210 */ /* 0x004fca0007f1e0ff */
        /* <DEDUP_REMOVED lines=8> */
.L_x_296:
[----:B0-----:R-:W-:Y:S01]  /*eba0*/  SHF.R.U64 R0, R2, R19, R3 ;  /* 0x0000001302007219 */ /* 0x001fe20000001203 */
[----:B------:R-:W-:Y:S01]  /*ebb0*/  VIADD R3, R14, 0xffffffff ;  /* 0xffffffff0e037836 */ /* 0x000fe20000000000 */
[----:B------:R-:W-:Y:S01]  /*ebc0*/  LOP3.LUT R5, R8, R17, RZ, 0xc0, !PT ;  /* 0x0000001108057212 */ /* 0x000fe200078ec0ff */
[----:B------:R-:W-:Y:S01]  /*ebd0*/  IMAD.MOV R12, RZ, RZ, -R12 ;  /* 0x000000ffff0c7224 */ /* 0x000fe200078e0a0c */
[----:B------:R-:W-:Y:S01]  /*ebe0*/  R2UR UR22, R24 ;  /* 0x00000000181672ca */ /* 0x000fe200000e0000 */
[----:B------:R-:W-:Y:S01]  /*ebf0*/  IMAD.MOV R2, RZ, RZ, -R0 ;  /* 0x000000ffff027224 */ /* 0x000fe200078e0a00 */
[----:B------:R-:W-:Y:S01]  /*ec00*/  LOP3.LUT R3, R10, R3, RZ, 0xc0, !PT ;  /* 0x000000030a037212 */ /* 0x000fe200078ec0ff */
[----:B------:R-:W-:Y:S02]  /*ec10*/  IMAD R34, R34, R0, R5 ;  /* 0x0000000022227224 */ /* 0x000fe400078e0205 */
[----:B------:R-:W-:Y:S02]  /*ec20*/  @P2 IMAD R15, R13, R12, R16 ;  /* 0x0000000c0d0f2224 */ /* 0x000fe400078e0210 */
[----:B-1----:R-:W-:-:S02]  /*ec30*/  IMAD R0, R2, R22, R11 ;  /* 0x0000001602007224 */ /* 0x002fc400078e020b */
[----:B------:R-:W-:Y:S02]  /*ec40*/  IMAD R34, R34, R23, R15 ;  /* 0x0000001722227224 */ /* 0x000fe400078e020f */
[----:B------:R-:W-:Y:S02]  /*ec50*/  IMAD R3, R0, R14, R3 ;  /* 0x0000000e00037224 */ /* 0x000fe400078e0203 */
[----:B------:R-:W-:-:S03]  /*ec60*/  IMAD.MOV.U32 R0, RZ, RZ, 0x1 ;  /* 0x00000001ff007424 */ /* 0x000fc600078e00ff */
[----:B------:R-:W-:Y:S02]  /*ec70*/  SEL R2, R3, R34, !P2 ;  /* 0x0000002203027207 */ /* 0x000fe40005000000 */
[----:B------:R-:W-:-:S03]  /*ec80*/  SEL R34, R34, R3, !P2 ;  /* 0x0000000322227207 */ /* 0x000fc60005000000 */
[----:B------:R2:W-:Y:S04]  /*ec90*/  STL [R1+0x80], R2 ;  /* 0x0000800201007387 */ /* 0x0005e80000100800 */
.L_x_294:
[----:B------:R-:W-:Y:S01]  /*eca0*/  UIADD3 UR5, UR12, UR5, URZ ;  /* 0x000000050c057290 */ /* 0x000fe2000fffe03f */
[----:B------:R0:W-:Y:S01]  /*ecb0*/  STL [R1+0x84], R34 ;  /* 0x0000842201007387 */ /* 0x0001e20000100800 */
[----:B------:R-:W-:Y:S02]  /*ecc0*/  LOP3.LUT P0, RZ, R0, 0xff, RZ, 0xc0, !PT ;  /* 0x000000ff00ff7812 */ /* 0x000fe4000780c0ff */
[----:B------:R-:W-:Y:S02]  /*ecd0*/  USHF.R.U32.HI UR6, URZ, 0x2, UR5 ;  /* 0x000000023f067899 */ /* 0x000fe40008011605 */
[----:B------:R-:W-:Y:S02]  /*ece0*/  UISETP.GT.U32.AND UP0, UPT, UR5, 0x3, UPT ;  /* 0x000000030500788c */ /* 0x000fe4000bf04070 */
[----:B------:R-:W-:Y:S02]  /*ecf0*/  ULOP3.LUT UR6, UR6, 0x1, URZ, 0xc0, !UPT ;  /* 0x0000000106067892 */ /* 0x000fe4000f8ec03f */
[----:B------:R-:W-:-:S02]  /*ed00*/  UISETP.LT.U32.AND UP0, UPT, UR12, 0x4, UP0 ;  /* 0x000000040c00788c */ /* 0x000fc40008701070 */
[----:B------:R-:W-:Y:S02]  /*ed10*/  UISETP.NE.U32.AND UP1, UPT, UR6, 0x1, UPT ;  /* 0x000000010600788c */ /* 0x000fe4000bf25070 */
[----:B------:R-:W-:Y:S02]  /*ed20*/  USEL UR7, URZ, 0x1, !UP0 ;  /* 0x000000013f077887 */ /* 0x000fe4000c000000 */
[----:B------:R-:W-:Y:S02]  /*ed30*/  UISETP.GT.U32.AND UP1, UPT, UR12, 0x3, !UP1 ;  /* 0x000000030c00788c */ /* 0x000fe4000cf24070 */
[----:B------:R-:W-:Y:S02]  /*ed40*/  ULOP3.LUT UR5, UR5, 0x3, URZ, 0xc0, !UPT ;  /* 0x0000000305057892 */ /* 0x000fe4000f8ec03f */
[----:B------:R-:W-:-:S04]  /*ed50*/  USEL UR6, URZ, 0x1, !UP1 ;  /* 0x000000013f067887 */ /* 0x000fc8000c800000 */
[----:B------:R-:W-:Y:S01]  /*ed60*/  ULOP3.LUT UR4, UR6, UR4, UR7, 0x96, !UPT ;  /* 0x0000000406047292 */ /* 0x000fe2000f8e9607 */
[----:B0-----:R-:W-:Y:S11]  /*ed70*/  @P0 BRA `(.L_x_297) ;  /* 0xffffff2400640947 */ /* 0x001ff6000383ffff */
[----:B------:R-:W-:Y:S05]  /*ed80*/  EXIT ;  /* 0x000000000000794d */ /* 0x000fea0003800000 */
.L_x_7:
[----:B------:R-:W2:Y:S01]  /*ed90*/  LDL R22, [R1+0x7c] ;  /* 0x00007c0001167983 */ /* 0x000ea20000100800 */
[----:B------:R-:W-:-:S03]  /*eda0*/  ULDC.64 UR4, c[0x0][0x650] ;  /* 0x0001940000047ab9 */ /* 0x000fc60000000a00 */
[----:B0-----:R-:W3:Y:S01]  /*edb0*/  LDL R23, [R1+0x78] ;  /* 0x0000780001177983 */ /* 0x001ee20000100800 */
[----:B------:R-:W-:Y:S01]  /*edc0*/  PRMT R4, RZ, 0x7610, R4 ;  /* 0x00007610ff047816 */ /* 0x000fe20000000004 */
[----:B------:R-:W-:Y:S02]  /*edd0*/  IMAD.MOV.U32 R5, RZ, RZ, -0x1 ;  /* 0xffffffffff057424 */ /* 0x000fe400078e00ff */
[----:B------:R-:W-:Y:S02]  /*ede0*/  IMAD.MOV.U32 R7, RZ, RZ, -0x1 ;  /* 0xffffffffff077424 */ /* 0x000fe400078e00ff */
[----:B------:R-:W-:Y:S01]  /*edf0*/  IMAD.MOV.U32 R6, RZ, RZ, -0x1 ;  /* 0xffffffffff067424 */ /* 0x000fe200078e00ff */
[----:B--2---:R-:W-:-:S04]  /*ee00*/  ISETP.GE.U32.AND P0, PT, R22, UR4, PT ;  /* 0x0000000416007c0c */ /* 0x004fc8000bf06070 */
[----:B---3--:R-:W-:-:S13]  /*ee10*/  ISETP.GE.U32.AND.EX P0, PT, R23, UR5, PT, P0 ;  /* 0x0000000517007c0c */ /* 0x008fda000bf06100 */
[----:B------:R-:W-:Y:S05]  /*ee20*/  @P0 BRA `(.L_x_298) ;  /* 0x00000004002c0947 */ /* 0x000fea0003800000 */
[----:B------:R-:W0:Y:S01]  /*ee30*/  LDC.64 R14, c[0x0][0x628] ;  /* 0x00018a00ff0e7b82 */ /* 0x000e220000000a00 */
[----:B------:R-:W-:Y:S02]  /*ee40*/  IMAD.MOV.U32 R8, RZ, RZ, R22 ;  /* 0x000000ffff087224 */ /* 0x000fe400078e0016 */
[----:B------:R-:W-:-:S05]  /*ee50*/  IMAD.MOV.U32 R9, RZ, RZ, R23 ;  /* 0x000000ffff097224 */ /* 0x000fca00078e0017 */
[----:B------:R-:W1:Y:S08]  /*ee60*/  LDC R10, c[0x0][0x630] ;  /* 0x00018c00ff0a7b82 */ /* 0x000e700000000800 */
[----:B------:R-:W2:Y:S01]  /*ee70*/  LDC.64 R16, c[0x0][0x620] ;  /* 0x00018800ff107b82 */ /* 0x000ea20000000a00 */
[----:B0-----:R-:W-:-:S04]  /*ee80*/  ISETP.NE.U32.AND P0, PT, R14, RZ, PT ;  /* 0x000000ff0e00720c */ /* 0x001fc80003f05070 */
[----:B------:R-:W-:-:S13]  /*ee90*/  ISETP.NE.AND.EX P0, PT, R15, RZ, PT, P0 ;  /* 0x000000ff0f00720c */ /* 0x000fda0003f05300 */
[----:B-12---:R-:W-:Y:S05]  /*eea0*/  @!P0 BRA `(.L_x_299) ;  /* 0x0000000000288947 */ /* 0x006fea0003800000 */
[----:B------:R-:W0:Y:S02]  /*eeb0*/  LDC R4, c[0x0][0x634] ;  /* 0x00018d00ff047b82 */ /* 0x000e240000000800 */
[----:B0-----:R-:W-:-:S05]  /*eec0*/  IADD3 R9, P0, R22, R4, RZ ;  /* 0x0000000416097210 */ /* 0x001fca0007f1e0ff */
        /* <DEDUP_REMOVED lines=8> */
.L_x_299:
[----:B------:R-:W0:Y:S01]  /*ef50*/  LDC.64 R20, c[0x0][0x640] ;  /* 0x00019000ff147b82 */ /* 0x000e220000000a00 */
[-CC-:B------:R-:W-:Y:S02]  /*ef60*/  SHF.R.U64 R14, R8, R10.reuse, R9.reuse ;  /* 0x0000000a080e7219 */ /* 0x180fe40000001209 */
[----:B------:R-:W-:Y:S02]  /*ef70*/  SHF.R.U32.HI R4, RZ, R10, R9 ;  /* 0x0000000aff047219 */ /* 0x000fe40000011609 */
[----:B------:R-:W-:-:S03]  /*ef80*/  IADD3 R7, P0, RZ, -R14, RZ ;  /* 0x8000000eff077210 */ /* 0x000fc60007f1e0ff */
[----:B------:R-:W1:Y:S02]  /*ef90*/  LDC R8, c[0x0][0x618] ;  /* 0x00018600ff087b82 */ /* 0x000e640000000800 */
[----:B------:R-:W-:Y:S02]  /*efa0*/  IMAD.X R5, RZ, RZ, ~R4, P0 ;  /* 0x000000ffff057224 */ /* 0x000fe400000e0e04 */
[----:B------:R-:W-:Y:S02]  /*efb0*/  IMAD.MOV.U32 R4, RZ, RZ, R22 ;  /* 0x000000ffff047224 */ /* 0x000fe400078e0016 */
[-C--:B------:R-:W-:Y:S02]  /*efc0*/  IMAD R6, R5, R16.reuse, RZ ;  /* 0x0000001005067224 */ /* 0x080fe400078e02ff */
[----:B------:R-:W2:Y:S01]  /*efd0*/  LDC R18, c[0x0][0x608] ;  /* 0x00018200ff127b82 */ /* 0x000ea20000000800 */
[----:B------:R-:W-:Y:S02]  /*efe0*/  IMAD.MOV.U32 R5, RZ, RZ, R23 ;  /* 0x000000ffff057224 */ /* 0x000fe400078e0017 */
[----:B------:R-:W-:-:S05]  /*eff0*/  IMAD.WIDE.U32 R4, R7, R16, R4 ;  /* 0x0000001007047225 */ /* 0x000fca00078e0004 */
[----:B------:R-:W3:Y:S01]  /*f000*/  LDC R19, c[0x0][0x658] ;  /* 0x00019600ff137b82 */ /* 0x000ee20000000800 */
[----:B------:R-:W-:Y:S01]  /*f010*/  IMAD R7, R7, R17, R6 ;  /* 0x0000001107077224 */ /* 0x000fe200078e0206 */
[----:B0-----:R-:W-:Y:S01]  /*f020*/  ISETP.NE.U32.AND P0, PT, R20, RZ, PT ;  /* 0x000000ff1400720c */ /* 0x001fe20003f05070 */
[----:B------:R-:W-:Y:S02]  /*f030*/  IMAD.MOV.U32 R6, RZ, RZ, -0x1 ;  /* 0xffffffffff067424 */ /* 0x000fe400078e00ff */
[----:B------:R-:W-:Y:S01]  /*f040*/  IMAD.IADD R5, R5, 0x1, R7 ;  /* 0x0000000105057824 */ /* 0x000fe200078e0207 */
[----:B------:R-:W-:Y:S02]  /*f050*/  ISETP.NE.AND.EX P0, PT, R21, RZ, PT, P0 ;  /* 0x000000ff1500720c */ /* 0x000fe40003f05300 */
[----:B------:R-:W0:Y:S02]  /*f060*/  LDC R17, c[0x0][0x600] ;  /* 0x00018000ff117b82 */ /* 0x000e240000000800 */
[----:B-1----:R-:W-:-:S02]  /*f070*/  SHF.R.U64 R10, R4, R8, R5 ;  /* 0x00000008040a7219 */ /* 0x002fc40000001205 */
[----:B------:R-:W-:-:S04]  /*f080*/  SHF.R.U32.HI R5, RZ, R8, R5 ;  /* 0x00000008ff057219 */ /* 0x000fc80000011605 */
[----:B------:R-:W1:Y:S01]  /*f090*/  LDC R22, c[0x0][0x648] ;  /* 0x00019200ff167b82 */ /* 0x000e620000000800 */
[-CC-:B--2---:R-:W-:Y:S02]  /*f0a0*/  SHF.R.U64 R15, R10, R18.reuse, R5.reuse ;  /* 0x000000120a0f7219 */ /* 0x184fe40000001205 */
[----:B------:R-:W-:Y:S01]  /*f0b0*/  SHF.R.U32.HI R4, RZ, R18, R5 ;  /* 0x00000012ff047219 */ /* 0x000fe20000011605 */
[----:B------:R-:W-:-:S04]  /*f0c0*/  IMAD.MOV.U32 R18, RZ, RZ, 0x1 ;  /* 0x00000001ff127424 */ /* 0x000fc800078e00ff */
[----:B------:R-:W2:Y:S01]  /*f0d0*/  LDC R23, c[0x0][0x638] ;  /* 0x00018e00ff177b82 */ /* 0x000ea20000000800 */
[-CC-:B---3--:R-:W-:Y:S02]  /*f0e0*/  SHF.R.U64 R16, R15, R19.reuse, R4.reuse ;  /* 0x000000130f107219 */ /* 0x188fe40000001204 */
[-C--:B------:R-:W-:Y:S02]  /*f0f0*/  SHF.L.U32 R6, R6, R19.reuse, RZ ;  /* 0x0000001306067219 */ /* 0x080fe400000006ff */
[----:B------:R-:W-:Y:S01]  /*f100*/  SHF.R.U32.HI R5, RZ, R19, R4 ;  /* 0x00000013ff057219 */ /* 0x000fe20000011604 */
[----:B------:R-:W-:Y:S01]  /*f110*/  IMAD.MOV.U32 R4, RZ, RZ, R16 ;  /* 0x000000ffff047224 */ /* 0x000fe200078e0010 */
[----:B------:R-:W-:Y:S01]  /*f120*/  LOP3.LUT R24, RZ, R6, RZ, 0x33, !PT ;  /* 0x00000006ff187212 */ /* 0x000fe200078e33ff */
[----:B------:R-:W3:Y:S01]  /*f130*/  LDC R25, c[0x0][0x610] ;  /* 0x00018400ff197b82 */ /* 0x000ee20000000800 */
[----:B------:R-:W-:Y:S05]  /*f140*/  @!P0 BRA `(.L_x_300) ;  /* 0x0000000000288947 */ /* 0x000fea0003800000 */
        /* <DEDUP_REMOVED lines=10> */
.L_x_300:
[----:B-1----:R-:W-:Y:S01]  /*f1f0*/  SHF.R.U64 R4, R4, R22, R5 ;  /* 0x0000001604047219 */ /* 0x002fe20000001205 */
[----:B0-----:R-:W-:Y:S01]  /*f200*/  VIADD R7, R17, 0xffffffff ;  /* 0xffffffff11077836 */ /* 0x001fe20000000000 */
[----:B------:R-:W-:Y:S01]  /*f210*/  SHF.L.U32 R18, R18, R19, RZ ;  /* 0x0000001312127219 */ /* 0x000fe200000006ff */
[----:B------:R-:W-:Y:S01]  /*f220*/  @P2 IMAD R0, R11, R12, R2 ;  /* 0x0000000c0b002224 */ /* 0x000fe200078e0202 */
[----:B------:R-:W-:Y:S01]  /*f230*/  LOP3.LUT R3, R15, R24, RZ, 0xc0, !PT ;  /* 0x000000180f037212 */ /* 0x000fe200078ec0ff */
[----:B------:R-:W-:Y:S01]  /*f240*/  IMAD.MOV R5, RZ, RZ, -R4 ;  /* 0x000000ffff057224 */ /* 0x000fe200078e0a04 */
[----:B------:R-:W-:Y:S01]  /*f250*/  LOP3.LUT R7, R10, R7, RZ, 0xc0, !PT ;  /* 0x000000070a077212 */ /* 0x000fe200078ec0ff */
[----:B------:R-:W-:Y:S02]  /*f260*/  IMAD.MOV.U32 R6, RZ, RZ, R14 ;  /* 0x000000ffff067224 */ /* 0x000fe400078e000e */
[----:B------:R-:W-:Y:S02]  /*f270*/  IMAD R3, R18, R4, R3 ;  /* 0x0000000412037224 */ /* 0x000fe400078e0203 */
[----:B--2---:R-:W-:-:S02]  /*f280*/  IMAD R2, R5, R23, R16 ;  /* 0x0000001705027224 */ /* 0x004fc400078e0210 */
[----:B---3--:R-:W-:Y:S02]  /*f290*/  IMAD R0, R3, R25, R0 ;  /* 0x0000001903007224 */ /* 0x008fe400078e0200 */
[----:B------:R-:W-:Y:S02]  /*f2a0*/  IMAD R5, R2, R17, R7 ;  /* 0x0000001102057224 */ /* 0x000fe400078e0207 */
[----:B------:R-:W-:-:S03]  /*f2b0*/  IMAD.MOV.U32 R4, RZ, RZ, 0x1 ;  /* 0x00000001ff047424 */ /* 0x000fc600078e00ff */
[----:B------:R-:W-:Y:S02]  /*f2c0*/  SEL R7, R5, R0, !P2 ;  /* 0x0000000005077207 */ /* 0x000fe40005000000 */
[----:B------:R-:W-:-:S07]  /*f2d0*/  SEL R5, R0, R5, !P2 ;  /* 0x0000000500057207 */ /* 0x000fce0005000000 */
.L_x_298:
[----:B------:R-:W-:-:S08]  /*f2e0*/  NOP ;  /* 0x0000000000007918 */ /* 0x000fd00000000000 */
[----:B------:R-:W0:-:S00]  /*f2f0*/  USETMAXREG.DEALLOC.CTAPOOL 0x28 ;  /* 0x00000028000079c8 */ /* 0x000e0000080e0500 */
[----:B------:R-:W-:-:S13]  /*f300*/  ISETP.NE.AND P0, PT, RZ, UR8, PT ;  /* 0x00000008ff007c0c */ /* 0x000fda000bf05270 */
[----:B------:R-:W-:Y:S05]  /*f310*/  @P0 EXIT ;  /* 0x000000000000094d */ /* 0x000fea0003800000 */
[----:B0-----:R-:W-:Y:S01]  /*f320*/  LOP3.LUT P0, RZ, R4, 0xff, RZ, 0xc0, !PT ;  /* 0x000000ff04ff7812 */ /* 0x001fe2000780c0ff */
[----:B------:R-:W-:Y:S02]  /*f330*/  IMAD.MOV.U32 R0, RZ, RZ, 0x1 ;  /* 0x00000001ff007424 */ /* 0x000fe400078e00ff */
[----:B------:R-:W-:-:S10]  /*f340*/  IMAD.MOV.U32 R8, RZ, RZ, RZ ;  /* 0x000000ffff087224 */ /* 0x000fd400078e00ff */
[----:B------:R-:W-:Y:S05]  /*f350*/  @!P0 BRA `(.L_x_301) ;  /* 0x0000000c00b48947 */ /* 0x000fea0003800000 */
[----:B------:R-:W0:Y:S01]  /*f360*/  S2UR UR8, SR_CgaCtaId ;  /* 0x00000000000879c3 */ /* 0x000e220000008800 */
[----:B------:R-:W-:Y:S01]  /*f370*/  ULDC UR11, c[0x0][0x658] ;  /* 0x00019600000b7ab9 */ /* 0x000fe20000000800 */
[----:B------:R-:W-:Y:S01]  /*f380*/  UMOV UR12, 0xffffffff ;  /* 0xffffffff000c7882 */ /* 0x000fe20000000000 */
[----:B------:R-:W-:Y:S01]  /*f390*/  ULDC UR4, c[0x0][0x28c] ;  /* 0x0000a30000047ab9 */ /* 0x000fe20000000800 */
[----:B------:R-:W-:Y:S01]  /*f3a0*/  USHF.L.U32 UR12, UR12, UR11, URZ ;  /* 0x0000000b0c0c7299 */ /* 0x000fe2000800063f */
[----:B------:R-:W-:Y:S01]  /*f3b0*/  BSSY B0, `(.L_x_301) ;  /* 0x00000e7000007945 */ /* 0x000fe20003800000 */
[----:B------:R-:W-:Y:S01]  /*f3c0*/  UIADD3 UR19, UR4, 0x7f, URZ ;  /* 0x0000007f04137890 */ /* 0x000fe2000fffe03f */
[----:B------:R-:W-:Y:S01]  /*f3d0*/  IMAD.MOV.U32 R9, RZ, RZ, 0x1 ;  /* 0x00000001ff097424 */ /* 0x000fe200078e00ff */
[----:B------:R-:W-:Y:S01]  /*f3e0*/  ULDC UR5, c[0x0][0x600] ;  /* 0x0001800000057ab9 */ /* 0x000fe20000000800 */
[----:B------:R-:W-:Y:S01]  /*f3f0*/  UMOV UR21, 0x1 ;  /* 0x0000000100157882 */ /* 0x000fe20000000000 */
[----:B------:R-:W-:Y:S01]  /*f400*/  ULOP3.LUT UR14, URZ, UR12, URZ, 0x33, !UPT ;  /* 0x0000000c3f0e7292 */ /* 0x000fe2000f8e333f */
[----:B------:R-:W-:Y:S01]  /*f410*/  IMAD.MOV.U32 R0, RZ, RZ, 0x1 ;  /* 0x00000001ff007424 */ /* 0x000fe200078e00ff */
[----:B------:R-:W-:Y:S01]  /*f420*/  ULDC UR9, c[0x0][0xc] ;  /* 0x0000030000097ab9 */ /* 0x000fe20000000800 */
[----:B------:R-:W-:Y:S01]  /*f430*/  UIADD3 UR4, UR5, -0x1, URZ ;  /* 0xffffffff05047890 */ /* 0x000fe2000fffe03f */
[----:B------:R-:W-:Y:S01]  /*f440*/  IMAD.MOV.U32 R8, RZ, RZ, RZ ;  /* 0x000000ffff087224 */ /* 0x000fe200078e00ff */
[----:B------:R-:W-:-:S02]  /*f450*/  USHF.R.S32.HI UR20, URZ, 0x1f, UR19 ;  /* 0x0000001f3f147899 */ /* 0x000fc40008011413 */
[----:B------:R-:W-:Y:S01]  /*f460*/  USHF.L.U32 UR5, UR21, UR11, URZ ;  /* 0x0000000b15057299 */ /* 0x000fe2000800063f */
[----:B------:R-:W-:Y:S01]  /*f470*/  ULDC UR16, c[0x0][0x10] ;  /* 0x0000040000107ab9 */ /* 0x000fe20000000800 */
[----:B------:R-:W-:Y:S01]  /*f480*/  ULEA.HI UR19, UR20, UR19, URZ, 0x7 ;  /* 0x0000001314137291 */ /* 0x000fe2000f8f383f */
[----:B------:R-:W-:Y:S01]  /*f490*/  ULDC UR18, c[0x0][0x14] ;  /* 0x0000050000127ab9 */ /* 0x000fe20000000800 */
[----:B------:R-:W-:Y:S01]  /*f4a0*/  UMOV UR22, 0x1111 ;  /* 0x0000111100167882 */ /* 0x000fe20000000000 */
[----:B0-----:R-:W-:Y:S02]  /*f4b0*/  USHF.R.U32.HI UR28, URZ, 0x2, UR8 ;  /* 0x000000023f1c7899 */ /* 0x001fe40008011608 */
[----:B------:R-:W-:Y:S02]  /*f4c0*/  ULOP3.LUT UR10, UR8, 0x3, URZ, 0xc0, !UPT ;  /* 0x00000003080a7892 */ /* 0x000fe4000f8ec03f */
[----:B------:R-:W-:Y:S02]  /*f4d0*/  USHF.L.U32 UR7, UR8, 0x6, URZ ;  /* 0x0000000608077899 */ /* 0x000fe4000800063f */
[----:B------:R-:W-:-:S02]  /*f4e0*/  USHF.L.U32 UR6, UR8, 0xd, URZ ;  /* 0x0000000d08067899 */ /* 0x000fc4000800063f */
[----:B------:R-:W-:Y:S02]  /*f4f0*/  ULOP3.LUT UR8, UR8, 0xfffffffc, URZ, 0xc0, !UPT ;  /* 0xfffffffc08087892 */ /* 0x000fe4000f8ec03f */
[----:B------:R-:W-:Y:S02]  /*f500*/  UISETP.GT.U32.AND UP0, UPT, UR10, 0xffff, UPT ;  /* 0x0000ffff0a00788c */ /* 0x000fe4000bf04070 */
[----:B------:R-:W-:Y:S02]  /*f510*/  ULOP3.LUT UR12, UR8, 0x1, URZ, 0xfc, !UPT ;  /* 0x00000001080c7892 */ /* 0x000fe4000f8efc3f */
[----:B------:R-:W-:Y:S02]  /*f520*/  ULOP3.LUT UR15, UR8, 0x2, URZ, 0xfc, !UPT ;  /* 0x00000002080f7892 */ /* 0x000fe4000f8efc3f */
[----:B------:R-:W-:Y:S02]  /*f530*/  USHF.L.U32 UR11, UR21, UR8, URZ ;  /* 0x00000008150b7299 */ /* 0x000fe4000800063f */
[----:B------:R-:W-:-:S02]  /*f540*/  ULOP3.LUT UR17, UR8, 0x3, URZ, 0xfc, !UPT ;  /* 0x0000000308117892 */ /* 0x000fc4000f8efc3f */
[----:B------:R-:W-:Y:S02]  /*f550*/  UIMAD.WIDE.U32 UR8, UR9, UR16, URZ ;  /* 0x00000010090872a5 */ /* 0x000fe4000f8e003f */
[----:B------:R-:W-:Y:S02]  /*f560*/  USHF.L.U32 UR12, UR21, UR12, URZ ;  /* 0x0000000c150c7299 */ /* 0x000fe4000800063f */
[----:B------:R-:W-:Y:S02]  /*f570*/  USHF.L.U32 UR16, UR21, UR15, URZ ;  /* 0x0000000f15107299 */ /* 0x000fe4000800063f */
[----:B------:R-:W-:Y:S02]  /*f580*/  USEL UR10, UR10, 0xffff, !UP0 ;  /* 0x0000ffff0a0a7887 */ /* 0x000fe4000c000000 */
[----:B------:R-:W-:Y:S02]  /*f590*/  USHF.L.U32 UR17, UR21, UR17, URZ ;  /* 0x0000001115117299 */ /* 0x000fe4000800063f */
[----:B------:R-:W-:-:S02]  /*f5a0*/  UIMAD.WIDE.U32 UR24, UR8, UR18, URZ ;  /* 0x00000012081872a5 */ /* 0x000fc4000f8e003f */
[----:B------:R-:W-:Y:S02]  /*f5b0*/  UIMAD UR20, UR9, UR18, URZ ;  /* 0x00000012091472a4 */ /* 0x000fe4000f8e023f */
[----:B------:R-:W-:Y:S02]  /*f5c0*/  USHF.R.S32.HI UR15, URZ, 0x7, UR19 ;  /* 0x000000073f0f7899 */ /* 0x000fe40008011413 */
[----:B------:R-:W-:Y:S02]  /*f5d0*/  ULOP3.LUT UR11, UR16, UR11, UR12, 0xfe, !UPT ;  /* 0x0000000b100b7292 */ /* 0x000fe4000f8efe0c */
[----:B------:R-:W-:Y:S02]  /*f5e0*/  ULOP3.LUT UR10, UR10, 0xffff, URZ, 0xc0, !UPT ;  /* 0x0000ffff0a0a7892 */ /* 0x000fe4000f8ec03f */
[----:B------:R-:W-:Y:S02]  /*f5f0*/  ULOP3.LUT UR27, UR13, 0x2, URZ, 0xfc, !UPT ;  /* 0x000000020d1b7892 */ /* 0x000fe4000f8efc3f */
[----:B------:R-:W-:-:S02]  /*f600*/  ULOP3.LUT UR7, UR7, 0xc0, URZ, 0xc0, !UPT ;  /* 0x000000c007077892 */ /* 0x000fc4000f8ec03f */
[----:B------:R-:W-:Y:S02]  /*f610*/  ULOP3.LUT UR6, UR6, 0x6000, URZ, 0xc0, !UPT ;  /* 0x0000600006067892 */ /* 0x000fe4000f8ec03f */
[----:B------:R-:W-:Y:S02]  /*f620*/  UIADD3 UR20, UR25, UR20, URZ ;  /* 0x0000001419147290 */ /* 0x000fe4000fffe03f */
[----:B------:R-:W-:Y:S02]  /*f630*/  ULOP3.LUT UR21, UR11, UR17, URZ, 0xfc, !UPT ;  /* 0x000000110b157292 */ /* 0x000fe4000f8efc3f */
[----:B------:R-:W-:Y:S02]  /*f640*/  USHF.L.U32 UR22, UR22, UR10, URZ ;  /* 0x0000000a16167299 */ /* 0x000fe4000800063f */
[----:B------:R-:W-:Y:S01]  /*f650*/  UIADD3 UR31, UR15, 0x1, URZ ;  /* 0x000000010f1f7890 */ /* 0x000fe2000fffe03f */
[----:B------:R-:W-:-:S11]  /*f660*/  ULDC.64 UR32, c[0x0][0x198] ;  /* 0x0000660000207ab9 */ /* 0x000fd60000000a00 */
.L_x_312:
[----:B------:R-:W-:-:S03]  /*f670*/  UMOV UR8, 0xffffffff ;  /* 0xffffffff00087882 */ /* 0x000fc60000000000 */
[----:B------:R-:W-:Y:S05]  /*f680*/  BRA.DIV UR8, `(.L_x_302) ;  /* 0x0000000e08e47947 */ /* 0x000fea000b800000 */
[----:B------:R-:W-:-:S13]  /*f690*/  ELECT P0, URZ, PT ;  /* 0x00000000003f782f */ /* 0x000fda0003800000 */
.L_x_323:
[----:B------:R-:W0:Y:S01]  /*f6a0*/  LDC R2, c[0x0][0x28c] ;  /* 0x0000a300ff027b82 */ /* 0x000e220000000800 */
[----:B------:R-:W-:Y:S01]  /*f6b0*/  BSSY B1, `(.L_x_303) ;  /* 0x000003d000017945 */ /* 0x000fe20003800000 */
[----:B0-----:R-:W-:-:S13]  /*f6c0*/  ISETP.LT.OR P0, PT, R2, 0x1, !P0 ;  /* 0x000000010200780c */ /* 0x001fda0004701670 */
[----:B------:R-:W-:Y:S05]  /*f6d0*/  @P0 BRA `(.L_x_304) ;  /* 0x0000000000e80947 */ /* 0x000fea0003800000 */
[----:B------:R-:W-:Y:S01]  /*f6e0*/  LEA R5, R5, UR28, 0x2 ;  /* 0x0000001c05057c11 */ /* 0x000fe2000f8e10ff */
[----:B------:R-:W-:Y:S01]  /*f6f0*/  IMAD.MOV.U32 R13, RZ, RZ, RZ ;  /* 0x000000ffff0d7224 */ /* 0x000fe200078e00ff */
[----:B------:R-:W-:Y:S01]  /*f700*/  LEA R7, R7, UR7, 0x8 ;  /* 0x0000000707077c11 */ /* 0x000fe2000f8e40ff */
[----:B------:R-:W-:Y:S02]  /*f710*/  IMAD.U32 R14, RZ, RZ, UR31 ;  /* 0x0000001fff0e7e24 */ /* 0x000fe4000f8e00ff */
[----:B------:R-:W-:Y:S02]  /*f720*/  IMAD.MOV.U32 R2, RZ, RZ, R0 ;  /* 0x000000ffff027224 */ /* 0x000fe400078e0000 */
[----:B------:R-:W-:Y:S02]  /*f730*/  IMAD.MOV.U32 R3, RZ, RZ, R8 ;  /* 0x000000ffff037224 */ /* 0x000fe400078e0008 */
[----:B------:R-:W-:-:S07]  /*f740*/  IMAD.SHL.U32 R10, R5, 0x20, RZ ;  /* 0x00000020050a7824 */ /* 0x000fce00078e00ff */
.L_x_307:
[----:B------:R-:W0:Y:S01]  /*f750*/  S2R R5, SR_CgaCtaId ;  /* 0x0000000000057919 */ /* 0x000e220000008800 */
[----:B------:R-:W-:Y:S01]  /*f760*/  MOV R4, 0x400 ;  /* 0x0000040000047802 */ /* 0x000fe20000000f00 */
[----:B------:R-:W1:Y:S03]  /*f770*/  S2R R15, SR_TID.X ;  /* 0x00000000000f7919 */ /* 0x000e660000002100 */
[----:B0-----:R-:W-:Y:S02]  /*f780*/  LEA R12, R5, R4, 0x18 ;  /* 0x00000004050c7211 */ /* 0x001fe400078ec0ff */
[----:B------:R-:W-:Y:S02]  /*f790*/  SHF.L.U32 R4, R2, 0x1f, RZ ;  /* 0x0000001f02047819 */ /* 0x000fe400000006ff */
[----:B-1----:R-:W-:Y:S01]  /*f7a0*/  LOP3.LUT P1, RZ, R15, 0x7f, RZ, 0xc0, !PT ;  /* 0x0000007f0fff7812 */ /* 0x002fe2000782c0ff */
[----:B------:R-:W-:-:S04]  /*f7b0*/  IMAD R11, R3, 0x8, R12 ;  /* 0x00000008030b7824 */ /* 0x000fc800078e020c */
[----:B------:R-:W0:Y:S08]  /*f7c0*/  SYNCS.PHASECHK.TRANS64.TRYWAIT P0, [R11+URZ+0x20], R4 ;  /* 0x000020040b0075a7 */ /* 0x000e30000800017f */
[----:B------:R-:W1:Y:S01]  /*f7d0*/  @!P1 LDC R5, c[0x0][0x500] ;  /* 0x00014000ff059b82 */ /* 0x000e620000000800 */
[----:B0-----:R-:W-:Y:S05]  /*f7e0*/  @!P0 BRA `(.L_x_305) ;  /* 0x0000000c00ac8947 */ /* 0x001fea0003800000 */
.L_x_324:
[----:B------:R-:W-:Y:S01]  /*f7f0*/  UPRMT UR8, UR27, 0x9910, URZ ;  /* 0x000099101b087896 */ /* 0x000fe2000800003f */
[----:B-1----:R1:W-:Y:S03]  /*f800*/  @!P1 SYNCS.ARRIVE.TRANS64 RZ, [R11+URZ], R5 ;  /* 0x000000050bff99a7 */ /* 0x0023e6000800003f */
[----:B------:R-:W-:-:S06]  /*f810*/  UISETP.NE.AND UP0, UPT, UR8, 0x2, UPT ;  /* 0x000000020800788c */ /* 0x000fcc000bf05270 */
[----:B------:R-:W-:-:S13]  /*f820*/  PLOP3.LUT P0, PT, PT, PT, UP0, 0x80, 0x0 ;  /* 0x000000000000781c */ /* 0x000fda0003f0f008 */
[----:B-1----:R-:W-:Y:S05]  /*f830*/  @P0 BRA `(.L_x_306) ;  /* 0x0000000000040947 */ /* 0x002fea0003800000 */
[----:B------:R-:W-:Y:S01]  /*f840*/  BPT.TRAP 0x1 ;  /* 0x000000040000795c */ /* 0x000fe20000300000 */
.L_x_306:
[C---:B0-----:R-:W-:Y:S01]  /*f850*/  LEA R4, R3.reuse, UR28, 0x2 ;  /* 0x0000001c03047c11 */ /* 0x041fe2000f8e10ff */
[----:B------:R-:W-:Y:S01]  /*f860*/  VIADD R14, R14, 0xffffffff ;  /* 0xffffffff0e0e7836 */ /* 0x000fe20000000000 */
[----:B------:R-:W-:Y:S01]  /*f870*/  R2UR UR11, R3 ;  /* 0x00000000030b72ca */ /* 0x000fe200000e0000 */
[----:B------:R-:W-:Y:S01]  /*f880*/  UIADD3 UR16, UP0, UR32, 0xf0, URZ ;  /* 0x000000f020107890 */ /* 0x000fe2000ff1e03f */
[----:B------:R-:W-:Y:S01]  /*f890*/  R2UR UR26, R12 ;  /* 0x000000000c1a72ca */ /* 0x000fe200000e0000 */
[----:B------:R-:W-:Y:S01]  /*f8a0*/  IMAD.U32 R4, R4, 0x1000, R12 ;  /* 0x0000100004047824 */ /* 0x000fe200078e000c */
[----:B------:R-:W-:Y:S01]  /*f8b0*/  R2UR UR29, R10 ;  /* 0x000000000a1d72ca */ /* 0x000fe200000e0000 */
[----:B------:R-:W-:Y:S01]  /*f8c0*/  UIADD3 UR34, UP1, UR32, 0x1f0, URZ ;  /* 0x000001f020227890 */ /* 0x000fe2000ff3e03f */
[----:B------:R-:W-:Y:S01]  /*f8d0*/  R2UR UR9, R11 ;  /* 0x000000000b0972ca */ /* 0x000fe200000e0000 */
[----:B------:R-:W-:Y:S01]  /*f8e0*/  UIADD3.X UR17, URZ, UR33, URZ, UP0, !UPT ;  /* 0x000000213f117290 */ /* 0x000fe200087fe43f */
[----:B------:R-:W-:Y:S01]  /*f8f0*/  R2UR UR8, R4 ;  /* 0x00000000040872ca */ /* 0x000fe200000e0000 */
[----:B------:R-:W-:Y:S01]  /*f900*/  UPRMT UR23, URZ, 0x5410, UR22 ;  /* 0x000054103f177896 */ /* 0x000fe20008000016 */
[----:B------:R-:W-:Y:S01]  /*f910*/  R2UR UR10, R13 ;  /* 0x000000000d0a72ca */ /* 0x000fe200000e0000 */
[----:B------:R-:W-:Y:S01]  /*f920*/  VIADD R3, R3, 0x1 ;  /* 0x0000000103037836 */ /* 0x000fe20000000000 */
[----:B------:R-:W-:Y:S01]  /*f930*/  R2UR UR12, R6 ;  /* 0x00000000060c72ca */ /* 0x000fe200000e0000 */
[----:B------:R-:W-:Y:S01]  /*f940*/  ULEA UR11, UR11, UR6, 0xf ;  /* 0x000000060b0b7291 */ /* 0x000fe2000f8e783f */
[----:B------:R-:W-:Y:S01]  /*f950*/  R2UR UR30, R7 ;  /* 0x00000000071e72ca */ /* 0x000fe200000e0000 */
[----:B------:R-:W-:Y:S01]  /*f960*/  UPRMT UR36, URZ, 0x5410, UR21 ;  /* 0x000054103f247896 */ /* 0x000fe20008000015 */
[----:B------:R-:W-:Y:S01]  /*f970*/  ISETP.GT.AND P1, PT, R14, 0x1, PT ;  /* 0x000000010e00780c */ /* 0x000fe20003f24270 */
[----:B------:R-:W-:Y:S01]  /*f980*/  UIADD3 UR26, UR26, 0x10100, UR11 ;  /* 0x000101001a1a7890 */ /* 0x000fe2000fffe00b */
[----:B------:R-:W-:Y:S01]  /*f990*/  ISETP.NE.AND P0, PT, R3, 0x4, PT ;  /* 0x000000040300780c */ /* 0x000fe20003f05270 */
[----:B------:R-:W-:Y:S01]  /*f9a0*/  UIADD3.X UR35, URZ, UR33, URZ, UP1, !UPT ;  /* 0x000000213f237290 */ /* 0x000fe20008ffe43f */
[----:B------:R-:W-:Y:S01]  /*f9b0*/  VIADD R13, R13, 0x80 ;  /* 0x000000800d0d7836 */ /* 0x000fe20000000000 */
[----:B------:R-:W-:Y:S01]  /*f9c0*/  UIADD3 UR8, UR8, 0x100, URZ ;  /* 0x0000010008087890 */ /* 0x000fe2000fffe03f */
[----:B------:R-:W-:Y:S01]  /*f9d0*/  SEL R5, RZ, 0x1, P0 ;  /* 0x00000001ff057807 */ /* 0x000fe20000000000 */
[----:B------:R-:W-:Y:S01]  /*f9e0*/  UMOV UR18, 0x0 ;  /* 0x0000000000127882 */ /* 0x000fe20000000000 */
[----:B------:R-:W-:Y:S01]  /*f9f0*/  UMOV UR19, 0x10000000 ;  /* 0x1000000000137882 */ /* 0x000fe20000000000 */
[----:B------:R-:W-:Y:S01]  /*fa00*/  UMOV UR11, UR29 ;  /* 0x0000001d000b7c82 */ /* 0x000fe20008000000 */
[----:B------:R-:W-:-:S02]  /*fa10*/  LOP3.LUT R2, R2, R5, RZ, 0x3c, !PT ;  /* 0x0000000502027212 */ /* 0x000fc400078e3cff */
[----:B------:R-:W-:Y:S02]  /*fa20*/  SEL R3, R3, RZ, P0 ;  /* 0x000000ff03037207 */ /* 0x000fe40000000000 */
[----:B------:R0:W-:Y:S02]  /*fa30*/  UTMALDG.3D.MULTICAST [UR8], [UR16], UR23, desc[UR18] ;  /* 0x00001208100073b4 */ /* 0x0001e40008011817 */
[----:B0-----:R-:W-:Y:S01]  /*fa40*/  UMOV UR8, UR26 ;  /* 0x0000001a00087c82 */ /* 0x001fe20008000000 */
[----:B------:R-:W-:Y:S02]  /*fa50*/  UMOV UR11, UR30 ;  /* 0x0000001e000b7c82 */ /* 0x000fe40008000000 */
[----:B------:R0:W-:Y:S02]  /*fa60*/  UTMALDG.3D.MULTICAST [UR8], [UR34], UR36, desc[UR18] ;  /* 0x00001208220073b4 */ /* 0x0001e40008011824 */
[----:B0-----:R-:W-:Y:S05]  /*fa70*/  @P1 BRA `(.L_x_307) ;  /* 0xfffffffc00341947 */ /* 0x001fea000383ffff */
.L_x_304:
[----:B------:R-:W-:Y:S05]  /*fa80*/  BSYNC B1 ;  /* 0x0000000000017941 */ /* 0x000fea0003800000 */
.L_x_303:
[----:B------:R-:W2:Y:S01]  /*fa90*/  LDL.LU R15, [R1+0x78] ;  /* 0x00007800010f7983 */ /* 0x000ea20000300800 */
[----:B------:R-:W-:Y:S01]  /*faa0*/  LOP3.LUT P3, RZ, R9, 0xff, RZ, 0xc0, !PT ;  /* 0x000000ff09ff7812 */ /* 0x000fe2000786c0ff */
[----:B------:R-:W-:Y:S01]  /*fab0*/  VIADD R8, R8, UR15 ;  /* 0x0000000f08087c36 */ /* 0x000fe20008000000 */
[----:B------:R-:W-:Y:S01]  /*fac0*/  ULDC.64 UR8, c[0x0][0x650] ;  /* 0x0001940000087ab9 */ /* 0x000fe20000000a00 */
[----:B------:R-:W3:Y:S01]  /*fad0*/  LDL.LU R12, [R1+0x7c] ;  /* 0x00007c00010c7983 */ /* 0x000ee20000300800 */
[----:B------:R-:W-:Y:S01]  /*fae0*/  IMAD.U32 R5, RZ, RZ, UR15 ;  /* 0x0000000fff057e24 */ /* 0x000fe2000f8e00ff */
[----:B------:R-:W-:Y:S01]  /*faf0*/  BSSY B1, `(.L_x_308) ;  /* 0x0000070000017945 */ /* 0x000fe20003800000 */
[----:B------:R-:W-:Y:S01]  /*fb00*/  ISETP.GT.U32.AND P0, PT, R8, 0x3, PT ;  /* 0x000000030800780c */ /* 0x000fe20003f04070 */
[----:B------:R-:W-:Y:S01]  /*fb10*/  IMAD.MOV.U32 R7, RZ, RZ, -0x1 ;  /* 0xffffffffff077424 */ /* 0x000fe200078e00ff */
[----:B------:R-:W-:Y:S01]  /*fb20*/  SHF.R.U32.HI R2, RZ, 0x2, R8 ;  /* 0x00000002ff027819 */ /* 0x000fe20000011608 */
[----:B------:R-:W-:Y:S01]  /*fb30*/  IMAD.MOV.U32 R6, RZ, RZ, -0x1 ;  /* 0xffffffffff067424 */ /* 0x000fe200078e00ff */
[----:B------:R-:W-:Y:S01]  /*fb40*/  ISETP.LT.U32.AND P0, PT, R5, 0x4, P0 ;  /* 0x000000040500780c */ /* 0x000fe20000701070 */
[----:B------:R-:W-:Y:S01]  /*fb50*/  IMAD.MOV.U32 R5, RZ, RZ, -0x1 ;  /* 0xffffffffff057424 */ /* 0x000fe200078e00ff */
[----:B------:R-:W-:Y:S01]  /*fb60*/  LOP3.LUT R2, R2, 0x1, RZ, 0xc0, !PT ;  /* 0x0000000102027812 */ /* 0x000fe200078ec0ff */
[----:B------:R-:W0:Y:S01]  /*fb70*/  @P3 S2R R4, SR_CgaCtaId ;  /* 0x0000000000043919 */ /* 0x000e220000008800 */
[----:B------:R-:W-:-:S02]  /*fb80*/  @P3 MOV R3, 0x400 ;  /* 0x0000040000033802 */ /* 0x000fc40000000f00 */
[----:B------:R-:W-:Y:S01]  /*fb90*/  ISETP.NE.U32.AND P1, PT, R2, 0x1, PT ;  /* 0x000000010200780c */ /* 0x000fe20003f25070 */
[----:B------:R-:W-:Y:S01]  /*fba0*/  IMAD.U32 R2, RZ, RZ, UR15 ;  /* 0x0000000fff027e24 */ /* 0x000fe2000f8e00ff */
[----:B------:R-:W-:Y:S02]  /*fbb0*/  LOP3.LUT R8, R8, 0x3, RZ, 0xc0, !PT ;  /* 0x0000000308087812 */ /* 0x000fe400078ec0ff */
[----:B------:R-:W-:Y:S02]  /*fbc0*/  PRMT R9, RZ, 0x7610, R9 ;  /* 0x00007610ff097816 */ /* 0x000fe40000000009 */
[----:B------:R-:W-:-:S04]  /*fbd0*/  ISETP.GT.U32.AND P1, PT, R2, 0x3, !P1 ;  /* 0x000000030200780c */ /* 0x000fc80004f24070 */
[----:B------:R-:W-:Y:S02]  /*fbe0*/  SEL R2, RZ, 0x1, !P1 ;  /* 0x00000001ff027807 */ /* 0x000fe40004800000 */
[----:B0-----:R-:W-:-:S04]  /*fbf0*/  @P3 LEA R3, R4, R3, 0x18 ;  /* 0x0000000304033211 */ /* 0x001fc800078ec0ff */
[----:B------:R0:W-:Y:S02]  /*fc00*/  @P3 SYNCS.ARRIVE.TRANS64.A1T0 RZ, [R3+URZ+0x58], RZ ;  /* 0x000058ff03ff39a7 */ /* 0x0001e4000810003f */
[----:B0-----:R-:W-:-:S04]  /*fc10*/  SEL R3, RZ, 0x1, !P0 ;  /* 0x00000001ff037807 */ /* 0x001fc80004000000 */
[----:B------:R-:W-:Y:S02]  /*fc20*/  LOP3.LUT R0, R2, R0, R3, 0x96, !PT ;  /* 0x0000000002007212 */ /* 0x000fe400078e9603 */
[----:B------:R-:W-:Y:S02]  /*fc30*/  PRMT R2, RZ, 0x7610, R2 ;  /* 0x00007610ff027816 */ /* 0x000fe40000000002 */
[----:B---3--:R-:W-:-:S04]  /*fc40*/  IADD3 R12, P3, R12, UR24, RZ ;  /* 0x000000180c0c7c10 */ /* 0x008fc8000ff7e0ff */
[----:B--2---:R-:W-:Y:S01]  /*fc50*/  IADD3.X R15, R15, UR20, RZ, P3, !PT ;  /* 0x000000140f0f7c10 */ /* 0x004fe20009ffe4ff */
[----:B------:R0:W-:Y:S01]  /*fc60*/  STL [R1+0x7c], R12 ;  /* 0x00007c0c01007387 */ /* 0x0001e20000100800 */
[----:B------:R-:W-:-:S03]  /*fc70*/  ISETP.GE.U32.AND P3, PT, R12, UR8, PT ;  /* 0x000000080c007c0c */ /* 0x000fc6000bf66070 */
[----:B------:R0:W-:Y:S01]  /*fc80*/  STL [R1+0x78], R15 ;  /* 0x0000780f01007387 */ /* 0x0001e20000100800 */
[----:B------:R-:W-:-:S13]  /*fc90*/  ISETP.GE.U32.AND.EX P0, PT, R15, UR9, PT, P3 ;  /* 0x000000090f007c0c */ /* 0x000fda000bf06130 */
[----:B0-----:R-:W-:Y:S05]  /*fca0*/  @P0 BRA `(.L_x_309) ;  /* 0x0000000400500947 */ /* 0x001fea0003800000 */
[----:B------:R-:W-:Y:S01]  /*fcb0*/  ULDC.64 UR8, c[0x0][0x628] ;  /* 0x00018a0000087ab9 */ /* 0x000fe20000000a00 */
[----:B------:R-:W0:Y:S01]  /*fcc0*/  S2R R11, SR_CTAID.X ;  /* 0x00000000000b7919 */ /* 0x000e220000002500 */
[----:B------:R-:W-:Y:S01]  /*fcd0*/  ISETP.NE.U32.AND P0, PT, RZ, UR8, PT ;  /* 0x00000008ff007c0c */ /* 0x000fe2000bf05070 */
[----:B------:R-:W-:Y:S01]  /*fce0*/  ULDC UR11, c[0x0][0x630] ;  /* 0x00018c00000b7ab9 */ /* 0x000fe20000000800 */
[----:B------:R-:W-:Y:S01]  /*fcf0*/  IMAD.MOV.U32 R2, RZ, RZ, R12 ;  /* 0x000000ffff027224 */ /* 0x000fe200078e000c */
[----:B------:R-:W1:Y:S01]  /*fd00*/  S2R R10, SR_CTAID.Y ;  /* 0x00000000000a7919 */ /* 0x000e620000002600 */
[----:B------:R-:W-:Y:S01]  /*fd10*/  ISETP.NE.AND.EX P0, PT, RZ, UR9, PT, P0 ;  /* 0x00000009ff007c0c */ /* 0x000fe2000bf05300 */
[----:B------:R-:W-:-:S12]  /*fd20*/  IMAD.MOV.U32 R3, RZ, RZ, R15 ;  /* 0x000000ffff037224 */ /* 0x000fd800078e000f */
[----:B------:R-:W-:Y:S05]  /*fd30*/  @!P0 BRA `(.L_x_310) ;  /* 0x0000000000288947 */ /* 0x000fea0003800000 */
[----:B------:R-:W-:Y:S02]  /*fd40*/  ULDC UR10, c[0x0][0x634] ;  /* 0x00018d00000a7ab9 */ /* 0x000fe40000000800 */
[----:B------:R-:W-:-:S05]  /*fd50*/  IADD3 R7, P0, R12, UR10, RZ ;  /* 0x0000000a0c077c10 */ /* 0x000fca000ff1e0ff */
[----:B------:R-:W-:-:S04]  /*fd60*/  IMAD.X R13, RZ, RZ, R15, P0 ;  /* 0x000000ffff0d7224 */ /* 0x000fc800000e060f */
[----:B------:R-:W-:-:S04]  /*fd70*/  IMAD.WIDE.U32 R4, R13, UR8, RZ ;  /* 0x000000080d047c25 */ /* 0x000fc8000f8e00ff */
[----:B------:R-:W-:-:S04]  /*fd80*/  IMAD.WIDE.U32 R4, P0, R7, UR9, R4 ;  /* 0x0000000907047c25 */ /* 0x000fc8000f800004 */
[----:B------:R-:W-:-:S04]  /*fd90*/  IMAD.WIDE.U32 R6, R7, UR8, RZ ;  /* 0x0000000807067c25 */ /* 0x000fc8000f8e00ff */
[----:B------:R-:W-:Y:S01]  /*fda0*/  IMAD.X R3, RZ, RZ, RZ, P0 ;  /* 0x000000ffff037224 */ /* 0x000fe200000e06ff */
[----:B------:R-:W-:Y:S01]  /*fdb0*/  IADD3 RZ, P0, R7, R4, RZ ;  /* 0x0000000407ff7210 */ /* 0x000fe20007f1e0ff */
[----:B------:R-:W-:-:S04]  /*fdc0*/  IMAD.MOV.U32 R2, RZ, RZ, R5 ;  /* 0x000000ffff027224 */ /* 0x000fc800078e0005 */
[----:B------:R-:W-:-:S08]  /*fdd0*/  IMAD.WIDE.U32.X R2, R13, UR9, R2, P0 ;  /* 0x000000090d027c25 */ /* 0x000fd000080e0402 */
.L_x_310:
[--C-:B------:R-:W-:Y:S01]  /*fde0*/  SHF.R.U64 R6, R2, UR11, R3.reuse ;  /* 0x0000000b02067c19 */ /* 0x100fe20008001203 */
[----:B------:R-:W-:Y:S01]  /*fdf0*/  ULDC.64 UR8, c[0x0][0x620] ;  /* 0x0001880000087ab9 */ /* 0x000fe20000000a00 */
[----:B------:R-:W-:Y:S01]  /*fe00*/  SHF.R.U32.HI R2, RZ, UR11, R3 ;  /* 0x0000000bff027c19 */ /* 0x000fe20008011603 */
[----:B------:R-:W-:Y:S01]  /*fe10*/  IMAD.MOV.U32 R3, RZ, RZ, R15 ;  /* 0x000000ffff037224 */ /* 0x000fe200078e000f */
[----:B------:R-:W-:Y:S01]  /*fe20*/  IADD3 R5, P0, RZ, -R6, RZ ;  /* 0x80000006ff057210 */ /* 0x000fe20007f1e0ff */
[----:B------:R-:W2:Y:S01]  /*fe30*/  LDC R16, c[0x0][0x144] ;  /* 0x00005100ff107b82 */ /* 0x000ea20000000800 */
[----:B0-----:R-:W-:Y:S01]  /*fe40*/  I2FP.F32.U32 R7, R11 ;  /* 0x0000000b00077245 */ /* 0x001fe20000201000 */
[----:B------:R-:W-:Y:S01]  /*fe50*/  ULDC.64 UR16, c[0x0][0x640] ;  /* 0x0001900000107ab9 */ /* 0x000fe20000000a00 */
[----:B------:R-:W-:Y:S01]  /*fe60*/  ULDC UR10, c[0x0][0x608] ;  /* 0x00018200000a7ab9 */ /* 0x000fe20000000800 */
[----:B------:R-:W-:Y:S01]  /*fe70*/  IMAD.X R2, RZ, RZ, ~R2, P0 ;  /* 0x000000ffff027224 */ /* 0x000fe200000e0e02 */
[----:B------:R-:W-:-:S03]  /*fe80*/  ISETP.NE.U32.AND P0, PT, RZ, UR16, PT ;  /* 0x00000010ff007c0c */ /* 0x000fc6000bf05070 */
[----:B------:R-:W-:Y:S01]  /*fe90*/  IMAD R4, R2, UR8, RZ ;  /* 0x0000000802047c24 */ /* 0x000fe2000f8e02ff */
[----:B------:R-:W0:Y:S01]  /*fea0*/  LDC R13, c[0x0][0x148] ;  /* 0x00005200ff0d7b82 */ /* 0x000e220000000800 */
[----:B------:R-:W-:Y:S01]  /*feb0*/  IMAD.MOV.U32 R2, RZ, RZ, R12 ;  /* 0x000000ffff027224 */ /* 0x000fe200078e000c */
[----:B------:R-:W-:-:S03]  /*fec0*/  ISETP.NE.AND.EX P0, PT, RZ, UR17, PT, P0 ;  /* 0x00000011ff007c0c */ /* 0x000fc6000bf05300 */
[----:B------:R-:W-:Y:S01]  /*fed0*/  IMAD.WIDE.U32 R2, R5, UR8, R2 ;  /* 0x0000000805027c25 */ /* 0x000fe2000f8e0002 */
[----:B------:R-:W-:-:S03]  /*fee0*/  ULDC UR8, c[0x0][0x150] ;  /* 0x0000540000087ab9 */ /* 0x000fc60000000800 */
[----:B------:R-:W-:Y:S02]  /*fef0*/  IMAD R5, R5, UR9, R4 ;  /* 0x0000000905057c24 */ /* 0x000fe4000f8e0204 */
[----:B------:R-:W-:Y:S01]  /*ff00*/  FMUL R4, R7, UR8 ;  /* 0x0000000807047c20 */ /* 0x000fe20008400000 */
[----:B------:R-:W-:Y:S01]  /*ff10*/  ULDC UR8, c[0x0][0x618] ;  /* 0x0001860000087ab9 */ /* 0x000fe20000000800 */
[----:B------:R-:W-:Y:S01]  /*ff20*/  ULDC UR9, c[0x0][0x154] ;  /* 0x0000550000097ab9 */ /* 0x000fe20000000800 */
[----:B------:R-:W-:-:S03]  /*ff30*/  IMAD.IADD R3, R3, 0x1, R5 ;  /* 0x0000000103037824 */ /* 0x000fc600078e0205 */
[----:B------:R-:W3:Y:S02]  /*ff40*/  F2I.U32.TRUNC.NTZ R4, R4 ;  /* 0x0000000400047305 */ /* 0x000ee4000020f000 */
[----:B------:R-:W-:Y:S02]  /*ff50*/  SHF.R.U64 R7, R2, UR8, R3 ;  /* 0x0000000802077c19 */ /* 0x000fe40008001203 */
[----:B-1----:R-:W-:-:S05]  /*ff60*/  I2FP.F32.U32 R2, R10 ;  /* 0x0000000a00027245 */ /* 0x002fca0000201000 */
[----:B------:R-:W-:Y:S01]  /*ff70*/  FMUL R5, R2, UR9 ;  /* 0x0000000902057c20 */ /* 0x000fe20008400000 */
[----:B------:R-:W-:Y:S01]  /*ff80*/  SHF.R.U32.HI R2, RZ, UR8, R3 ;  /* 0x00000008ff027c19 */ /* 0x000fe20008011603 */
[----:B------:R-:W-:Y:S02]  /*ff90*/  ULDC UR8, c[0x0][0x658] ;  /* 0x0001960000087ab9 */ /* 0x000fe40000000800 */
[----:B------:R1:W4:Y:S01]  /*ffa0*/  F2I.U32.TRUNC.NTZ R15, R5 ;  /* 0x00000005000f7305 */ /* 0x000322000020f000 */
[--C-:B------:R-:W-:Y:S02]  /*ffb0*/  SHF.R.U64 R14, R7, UR10, R2.reuse ;  /* 0x0000000a070e7c19 */ /* 0x100fe40008001202 */
[----:B------:R-:W-:Y:S01]  /*ffc0*/  SHF.R.U32.HI R3, RZ, UR10, R2 ;  /* 0x0000000aff037c19 */ /* 0x000fe20008011602 */
[----:B---3--:R-:W-:-:S03]  /*ffd0*/  IMAD.MOV R2, RZ, RZ, -R4 ;  /* 0x000000ffff027224 */ /* 0x008fc600078e0a04 */
[----:B------:R-:W-:Y:S01]  /*ffe0*/  SHF.R.U64 R12, R14, UR8, R3 ;  /* 0x000000080e0c7c19 */ /* 0x000fe20008001203 */
[----:B--2---:R-:W-:Y:S01]  /*fff0*/  IMAD R17, R16, R2, R11 ;  /* 0x0000000210117224 */ /* 0x004fe200078e020b */
[----:B------:R-:W-:-:S03]  /*10000*/  SHF.R.U32.HI R4, RZ, UR8, R3 ;  /* 0x00000008ff047c19 */ /* 0x000fc60008011603 */
[----:B------:R-:W-:Y:S02]  /*10010*/  IMAD.MOV.U32 R2, RZ, RZ, R12 ;  /* 0x000000ffff027224 */ /* 0x000fe400078e000c */
[----:B------:R-:W-:Y:S01]  /*10020*/  IMAD.MOV.U32 R3, RZ, RZ, R4 ;  /* 0x000000ffff037224 */ /* 0x000fe200078e0004 */
[----:B-1--4-:R-:W-:Y:S06]  /*10030*/  @!P0 BRA `(.L_x_311) ;  /* 0x0000000000288947 */ /* 0x012fec0003800000 */
[----:B------:R-:W-:Y:S02]  /*10040*/  ULDC UR8, c[0x0][0x64c] ;  /* 0x0001930000087ab9 */ /* 0x000fe40000000800 */
[----:B------:R-:W-:-:S05]  /*10050*/  IADD3 R3, P0, R12, UR8, RZ ;  /* 0x000000080c037c10 */ /* 0x000fca000ff1e0ff */
[----:B------:R-:W-:-:S04]  /*10060*/  IMAD.X R11, RZ, RZ, R4, P0 ;  /* 0x000000ffff0b7224 */ /* 0x000fc800000e0604 */
[----:B------:R-:W-:-:S04]  /*10070*/  IMAD.WIDE.U32 R4, R11, UR16, RZ ;  /* 0x000000100b047c25 */ /* 0x000fc8000f8e00ff */
[----:B------:R-:W-:-:S04]  /*10080*/  IMAD.WIDE.U32 R4, P0, R3, UR17, R4 ;  /* 0x0000001103047c25 */ /* 0x000fc8000f800004 */
[----:B------:R-:W-:-:S04]  /*10090*/  IMAD.WIDE.U32 R2, R3, UR16, RZ ;  /* 0x0000001003027c25 */ /* 0x000fc8000f8e00ff */
[----:B------:R-:W-:Y:S01]  /*100a0*/  IMAD.MOV.U32 R2, RZ, RZ, R5 ;  /* 0x000000ffff027224 */ /* 0x000fe200078e0005 */
[----:B------:R-:W-:Y:S01]  /*100b0*/  IADD3 RZ, P1, R3, R4, RZ ;  /* 0x0000000403ff7210 */ /* 0x000fe20007f3e0ff */
[----:B------:R-:W-:-:S04]  /*100c0*/  IMAD.X R3, RZ, RZ, RZ, P0 ;  /* 0x000000ffff037224 */ /* 0x000fc800000e06ff */
[----:B------:R-:W-:-:S08]  /*100d0*/  IMAD.WIDE.U32.X R2, R11, UR17, R2, P1 ;  /* 0x000000110b027c25 */ /* 0x000fd000088e0402 */
.L_x_311:
[----:B------:R-:W-:Y:S01]  /*100e0*/  ULDC UR8, c[0x0][0x648] ;  /* 0x0001920000087ab9 */ /* 0x000fe20000000800 */
[----:B------:R-:W-:Y:S01]  /*100f0*/  IMAD.MOV R15, RZ, RZ, -R15 ;  /* 0x000000ffff0f7224 */ /* 0x000fe200078e0a0f */
[----:B------:R-:W-:Y:S01]  /*10100*/  SHF.R.U64 R3, R2, UR8, R3 ;  /* 0x0000000802037c19 */ /* 0x000fe20008001203 */
[----:B------:R-:W-:Y:S01]  /*10110*/  ULDC UR8, c[0x0][0x638] ;  /* 0x00018e0000087ab9 */ /* 0x000fe20000000800 */
[----:B------:R-:W-:Y:S01]  /*10120*/  LOP3.LUT R2, R14, UR14, RZ, 0xc0, !PT ;  /* 0x0000000e0e027c12 */ /* 0x000fe2000f8ec0ff */
[----:B0-----:R-:W-:Y:S01]  /*10130*/  @P2 IMAD R17, R13, R15, R10 ;  /* 0x0000000f0d112224 */ /* 0x001fe200078e020a */
[----:B------:R-:W-:Y:S01]  /*10140*/  LOP3.LUT R7, R7, UR4, RZ, 0xc0, !PT ;  /* 0x0000000407077c12 */ /* 0x000fe2000f8ec0ff */
[----:B------:R-:W-:Y:S01]  /*10150*/  IMAD.MOV R5, RZ, RZ, -R3 ;  /* 0x000000ffff057224 */ /* 0x000fe200078e0a03 */
[----:B------:R-:W-:Y:S01]  /*10160*/  ULDC UR9, c[0x0][0x610] ;  /* 0x0001840000097ab9 */ /* 0x000fe20000000800 */
[----:B------:R-:W-:Y:S02]  /*10170*/  IMAD R2, R3, UR5, R2 ;  /* 0x0000000503027c24 */ /* 0x000fe4000f8e0202 */
[----:B------:R-:W-:Y:S01]  /*10180*/  IMAD R12, R5, UR8, R12 ;  /* 0x00000008050c7c24 */ /* 0x000fe2000f8e020c */
[----:B------:R-:W-:Y:S01]  /*10190*/  ULDC UR8, c[0x0][0x600] ;  /* 0x0001800000087ab9 */ /* 0x000fe20000000800 */
[----:B------:R-:W-:-:S02]  /*101a0*/  IMAD R5, R2, UR9, R17 ;  /* 0x0000000902057c24 */ /* 0x000fc4000f8e0211 */
[----:B------:R-:W-:Y:S02]  /*101b0*/  IMAD R12, R12, UR8, R7 ;  /* 0x000000080c0c7c24 */ /* 0x000fe4000f8e0207 */
[----:B------:R-:W-:-:S03]  /*101c0*/  IMAD.MOV.U32 R2, RZ, RZ, 0x1 ;  /* 0x00000001ff027424 */ /* 0x000fc600078e00ff */
[----:B------:R-:W-:Y:S02]  /*101d0*/  SEL R7, R12, R5, !P2 ;  /* 0x000000050c077207 */ /* 0x000fe40005000000 */
[----:B------:R-:W-:-:S07]  /*101e0*/  SEL R5, R5, R12, !P2 ;  /* 0x0000000c05057207 */ /* 0x000fce0005000000 */
.L_x_309:
[----:B------:R-:W-:Y:S05]  /*101f0*/  BSYNC B1 ;  /* 0x0000000000017941 */ /* 0x000fea0003800000 */
.L_x_308:
[----:B------:R-:W-:-:S13]  /*10200*/  LOP3.LUT P0, RZ, R2, 0xff, RZ, 0xc0, !PT ;  /* 0x000000ff02ff7812 */ /* 0x000fda000780c0ff */
[----:B------:R-:W-:Y:S05]  /*10210*/  @P0 BRA `(.L_x_312) ;  /* 0xfffffff400140947 */ /* 0x000fea000383ffff */
[----:B------:R-:W-:Y:S05]  /*10220*/  BSYNC B0 ;  /* 0x0000000000007941 */ /* 0x000fea0003800000 */
.L_x_301:
[----:B------:R-:W-:-:S03]  /*10230*/  UMOV UR8, 0xffffffff ;  /* 0xffffffff00087882 */ /* 0x000fc60000000000 */
[----:B------:R-:W-:Y:S05]  /*10240*/  BRA.DIV UR8, `(.L_x_313) ;  /* 0x0000000608287947 */ /* 0x000fea000b800000 */
[----:B------:R-:W-:-:S13]  /*10250*/  ELECT P0, URZ, PT ;  /* 0x00000000003f782f */ /* 0x000fda0003800000 */
.L_x_327:
[----:B------:R-:W-:Y:S04]  /*10260*/  BSSY B0, `(.L_x_314) ;  /* 0x000002c000007945 */ /* 0x000fe80003800000 */
[----:B------:R-:W-:Y:S05]  /*10270*/  @!P0 BRA `(.L_x_315) ;  /* 0x0000000000a88947 */ /* 0x000fea0003800000 */
[----:B------:R-:W-:-:S04]  /*10280*/  ULOP3.LUT UR8, UR13, 0x2, URZ, 0xfc, !UPT ;  /* 0x000000020d087892 */ /* 0x000fc8000f8efc3f */
[----:B------:R-:W-:-:S06]  /*10290*/  UISETP.NE.AND UP0, UPT, UR8, 0x3, UPT ;  /* 0x000000030800788c */ /* 0x000fcc000bf05270 */
[----:B------:R-:W-:-:S13]  /*102a0*/  PLOP3.LUT P0, PT, PT, PT, UP0, 0x80, 0x0 ;  /* 0x000000000000781c */ /* 0x000fda0003f0f008 */
[----:B------:R-:W-:Y:S05]  /*102b0*/  @!P0 BRA `(.L_x_316) ;  /* 0x0000000000048947 */ /* 0x000fea0003800000 */
[----:B------:R-:W-:Y:S01]  /*102c0*/  BPT.TRAP 0x1 ;  /* 0x000000040000795c */ /* 0x000fe20000300000 */
.L_x_316:
[----:B------:R-:W0:Y:S01]  /*102d0*/  S2R R3, SR_CgaCtaId ;  /* 0x0000000000037919 */ /* 0x000e220000008800 */
[----:B------:R-:W-:-:S04]  /*102e0*/  MOV R2, 0x400 ;  /* 0x0000040000027802 */ /* 0x000fc80000000f00 */
[----:B0-----:R-:W-:Y:S02]  /*102f0*/  LEA R3, R3, R2, 0x18 ;  /* 0x0000000203037211 */ /* 0x001fe400078ec0ff */
[----:B------:R-:W-:-:S03]  /*10300*/  SHF.L.U32 R2, R0, 0x1f, RZ ;  /* 0x0000001f00027819 */ /* 0x000fc600000006ff */
[----:B------:R-:W-:-:S04]  /*10310*/  VIADD R3, R3, 0x20 ;  /* 0x0000002003037836 */ /* 0x000fc80000000000 */
[C---:B------:R-:W-:Y:S02]  /*10320*/  IMAD R7, R8.reuse, 0x8, R3 ;  /* 0x0000000808077824 */ /* 0x040fe400078e0203 */
[----:B------:R-:W-:Y:S02]  /*10330*/  VIADD R8, R8, 0x1 ;  /* 0x0000000108087836 */ /* 0x000fe40000000000 */
[----:B------:R-:W0:Y:S03]  /*10340*/  SYNCS.PHASECHK.TRANS64.TRYWAIT P0, [R7+URZ], R2 ;  /* 0x00000002070075a7 */ /* 0x000e26000800017f */
[----:B------:R-:W-:-:S04]  /*10350*/  ISETP.NE.AND P1, PT, R8, 0x4, PT ;  /* 0x000000040800780c */ /* 0x000fc80003f25270 */
[----:B------:R-:W-:Y:S02]  /*10360*/  SEL R5, RZ, 0x1, P1 ;  /* 0x00000001ff057807 */ /* 0x000fe40000800000 */
[----:B------:R-:W-:Y:S02]  /*10370*/  SEL R8, R8, RZ, P1 ;  /* 0x000000ff08087207 */ /* 0x000fe40000800000 */
[----:B------:R-:W-:-:S03]  /*10380*/  LOP3.LUT R5, R0, R5, RZ, 0x3c, !PT ;  /* 0x0000000500057212 */ /* 0x000fc600078e3cff */
[----:B------:R-:W-:Y:S01]  /*10390*/  IMAD R9, R8, 0x8, R3 ;  /* 0x0000000808097824 */ /* 0x000fe200078e0203 */
[----:B------:R-:W-:Y:S01]  /*103a0*/  SHF.L.U32 R4, R5, 0x1f, RZ ;  /* 0x0000001f05047819 */ /* 0x000fe200000006ff */
[----:B0-----:R-:W-:Y:S06]  /*103b0*/  @!P0 BRA `(.L_x_317) ;  /* 0x0000000000ec8947 */ /* 0x001fec0003800000 */
.L_x_328:
[----:B------:R-:W1:Y:S01]  /*103c0*/  SYNCS.PHASECHK.TRANS64.TRYWAIT P0, [R9+URZ], R4 ;  /* 0x00000004090075a7 */ /* 0x000e62000800017f */
[----:B------:R-:W-:-:S05]  /*103d0*/  VIADD R0, R8, 0x1 ;  /* 0x0000000108007836 */ /* 0x000fca0000000000 */
[----:B------:R-:W-:-:S04]  /*103e0*/  ISETP.NE.AND P1, PT, R0, 0x4, PT ;  /* 0x000000040000780c */ /* 0x000fc80003f25270 */
[----:B0-----:R-:W-:Y:S02]  /*103f0*/  SEL R2, RZ, 0x1, P1 ;  /* 0x00000001ff027807 */ /* 0x001fe40000800000 */
[----:B------:R-:W-:Y:S02]  /*10400*/  SEL R0, R0, RZ, P1 ;  /* 0x000000ff00007207 */ /* 0x000fe40000800000 */
[----:B------:R-:W-:-:S03]  /*10410*/  LOP3.LUT R7, R5, R2, RZ, 0x3c, !PT ;  /* 0x0000000205077212 */ /* 0x000fc600078e3cff */
[----:B------:R-:W-:Y:S01]  /*10420*/  IMAD R6, R0, 0x8, R3 ;  /* 0x0000000800067824 */ /* 0x000fe200078e0203 */
[----:B------:R-:W-:Y:S01]  /*10430*/  SHF.L.U32 R5, R7, 0x1f, RZ ;  /* 0x0000001f07057819 */ /* 0x000fe200000006ff */
[----:B-1----:R-:W-:Y:S06]  /*10440*/  @!P0 BRA `(.L_x_318) ;  /* 0x0000000000dc8947 */ /* 0x002fec0003800000 */
.L_x_329:
[----:B------:R-:W1:Y:S01]  /*10450*/  SYNCS.PHASECHK.TRANS64.TRYWAIT P0, [R6+URZ], R5 ;  /* 0x00000005060075a7 */ /* 0x000e62000800017f */
[----:B------:R-:W-:-:S05]  /*10460*/  VIADD R0, R0, 0x1 ;  /* 0x0000000100007836 */ /* 0x000fca0000000000 */
[----:B------:R-:W-:-:S04]  /*10470*/  ISETP.NE.AND P1, PT, R0, 0x4, PT ;  /* 0x000000040000780c */ /* 0x000fc80003f25270 */
[----:B------:R-:W-:Y:S02]  /*10480*/  SEL R2, RZ, 0x1, P1 ;  /* 0x00000001ff027807 */ /* 0x000fe40000800000 */
[----:B------:R-:W-:Y:S02]  /*10490*/  SEL R0, R0, RZ, P1 ;  /* 0x000000ff00007207 */ /* 0x000fe40000800000 */
[----:B------:R-:W-:Y:S01]  /*104a0*/  LOP3.LUT R2, R7, R2, RZ, 0x3c, !PT ;  /* 0x0000000207027212 */ /* 0x000fe200078e3cff */
[----:B-1----:R-:W-:Y:S06]  /*104b0*/  @!P0 BRA `(.L_x_319) ;  /* 0x0000000000d48947 */ /* 0x002fec0003800000 */
.L_x_330:
[----:B------:R-:W-:Y:S01]  /*104c0*/  IMAD R3, R0, 0x8, R3 ;  /* 0x0000000800037824 */ /* 0x000fe200078e0203 */
[----:B------:R-:W-:-:S07]  /*104d0*/  SHF.L.U32 R0, R2, 0x1f, RZ ;  /* 0x0000001f02007819 */ /* 0x000fce00000006ff */
.L_x_320:
[----:B--2---:R2:W3:Y:S02]  /*104e0*/  SYNCS.PHASECHK.TRANS64.TRYWAIT P0, [R3+URZ], R0 ;  /* 0x00000000030075a7 */ /* 0x0044e4000800017f */
[----:B---3--:R-:W-:Y:S05]  /*104f0*/  @!P0 NANOSLEEP.SYNCS 0x989680 ;  /* 0x009896800000895d */ /* 0x008fea0003900000 */
[----:B------:R-:W3:Y:S02]  /*10500*/  @!P0 SYNCS.PHASECHK.TRANS64 P0, [R3+URZ], R0 ;  /* 0x00000000030085a7 */ /* 0x000ee4000800007f */
[----:B---3--:R-:W-:Y:S05]  /*10510*/  @!P0 BRA `(.L_x_320) ;  /* 0xfffffffc00f08947 */ /* 0x008fea000383ffff */
.L_x_315:
[----:B------:R-:W-:Y:S05]  /*10520*/  BSYNC B0 ;  /* 0x0000000000007941 */ /* 0x000fea0003800000 */
.L_x_314:
[----:B------:R-:W-:Y:S05]  /*10530*/  EXIT ;  /* 0x000000000000794d */ /* 0x000fea0003800000 */
.L_x_21:
[----:B-1----:R-:W-:-:S04]  /*10540*/  IMAD.U32 R3, RZ, RZ, UR6 ;  /* 0x00000006ff037e24 */ /* 0x002fc8000f8e00ff */
[----:B------:R1:W2:Y:S03]  /*10550*/  SYNCS.PHASECHK.TRANS64.TRYWAIT P0, [R3+URZ], R0 ;  /* 0x00000000030075a7 */ /* 0x0002a6000800017f */
[----:B--2---:R-:W-:Y:S05]  /*10560*/  @!P0 NANOSLEEP.SYNCS 0x989680 ;  /* 0x009896800000895d */ /* 0x004fea0003900000 */
[----:B------:R-:W2:Y:S02]  /*10570*/  @!P0 SYNCS.PHASECHK.TRANS64 P0, [R3+URZ], R0 ;  /* 0x00000000030085a7 */ /* 0x000ea4000800007f */
[----:B--2---:R-:W-:Y:S05]  /*10580*/  @!P0 BRA `(.L_x_21) ;  /* 0xfffffffc00ec8947 */ /* 0x004fea000383ffff */
[----:B------:R-:W-:Y:S05]  /*10590*/  BRA `(.L_x_20) ;  /* 0xffffff1800287947 */ /* 0x000fea000383ffff */
.L_x_27:
[----:B-----5:R2:W-:Y:S02]  /*105a0*/  STL [R1+0x88], R0 ;  /* 0x0000880001007387 */ /* 0x0205e40000100800 */
[----:B--2---:R-:W-:-:S04]  /*105b0*/  IMAD.U32 R0, RZ, RZ, UR9 ;  /* 0x00000009ff007e24 */ /* 0x004fc8000f8e00ff */
[----:B------:R2:W3:Y:S03]  /*105c0*/  SYNCS.PHASECHK.TRANS64.TRYWAIT P0, [R0+URZ], R229 ;  /* 0x000000e5000075a7 */ /* 0x0004e6000800017f */
[----:B---3--:R-:W-:Y:S05]  /*105d0*/  @!P0 NANOSLEEP.SYNCS 0x989680 ;  /* 0x009896800000895d */ /* 0x008fea0003900000 */
[----:B------:R2:W3:Y:S02]  /*105e0*/  @!P0 SYNCS.PHASECHK.TRANS64 P0, [R0+URZ], R229 ;  /* 0x000000e5000085a7 */ /* 0x0004e4000800007f */
[----:B--2---:R2:W5:Y:S02]  /*105f0*/  LDL.LU R0, [R1+0x88] ;  /* 0x0000880001007983 */ /* 0x0045640000300800 */
[----:B--23--:R-:W-:Y:S05]  /*10600*/  @!P0 BRA `(.L_x_27) ;  /* 0xfffffffc00e48947 */ /* 0x00cfea000383ffff */
[----:B------:R-:W-:Y:S05]  /*10610*/  BRA `(.L_x_26) ;  /* 0xffffff2800cc7947 */ /* 0x000fea000383ffff */
.L_x_302:
[----:B------:R-:W-:Y:S01]  /*10620*/  BSSY B1, `(.L_x_321) ;  /* 0x0000006000017945 */ /* 0x000fe20003800000 */
[----:B------:R-:W-:-:S07]  /*10630*/  IMAD.MOV.U32 R2, RZ, RZ, -0x1 ;  /* 0xffffffffff027424 */ /* 0x000fce00078e00ff */
[----:B------:R-:W-:Y:S05]  /*10640*/  WARPSYNC.COLLECTIVE R2, `(.L_x_322) ;  /* 0x00000000020c7348 */ /* 0x000fea0003c00000 */
[----:B------:R-:W-:Y:S02]  /*10650*/  ELECT P0, UR62, PT ;  /* 0x00000000003e782f */ /* 0x000fe40003800000 */
[----:B------:R-:W-:Y:S01]  /*10660*/  MOV R2, UR62 ;  /* 0x0000003e00027c02 */ /* 0x000fe20008000f00 */
[----:B------:R-:W-:Y:S10]  /*10670*/  ENDCOLLECTIVE ;  /* 0x000000000000791b */ /* 0x000ff40003800000 */
.L_x_322:
[----:B------:R-:W-:Y:S05]  /*10680*/  BSYNC B1 ;  /* 0x0000000000017941 */ /* 0x000fea0003800000 */
.L_x_321:
[----:B------:R-:W-:Y:S05]  /*10690*/  BRA `(.L_x_323) ;  /* 0xfffffff000007947 */ /* 0x000fea000383ffff */
.L_x_305:
[----:B0-----:R0:W2:Y:S02]  /*106a0*/  SYNCS.PHASECHK.TRANS64.TRYWAIT P0, [R11+URZ+0x20], R4 ;  /* 0x000020040b0075a7 */ /* 0x0010a4000800017f */
[----:B--2---:R-:W-:Y:S05]  /*106b0*/  @!P0 NANOSLEEP.SYNCS 0x989680 ;  /* 0x009896800000895d */ /* 0x004fea0003900000 */
[----:B------:R-:W2:Y:S02]  /*106c0*/  @!P0 SYNCS.PHASECHK.TRANS64 P0, [R11+URZ+0x20], R4 ;  /* 0x000020040b0085a7 */ /* 0x000ea4000800007f */
[----:B--2---:R-:W-:Y:S05]  /*106d0*/  @!P0 BRA `(.L_x_305) ;  /* 0xfffffffc00f08947 */ /* 0x004fea000383ffff */
[----:B------:R-:W-:Y:S05]  /*106e0*/  BRA `(.L_x_324) ;  /* 0xfffffff000407947 */ /* 0x000fea000383ffff */
.L_x_313:
[----:B------:R-:W-:Y:S01]  /*106f0*/  BSSY B0, `(.L_x_325) ;  /* 0x0000006000007945 */ /* 0x000fe20003800000 */
[----:B------:R-:W-:-:S07]  /*10700*/  IMAD.MOV.U32 R2, RZ, RZ, -0x1 ;  /* 0xffffffffff027424 */ /* 0x000fce00078e00ff */
[----:B------:R-:W-:Y:S05]  /*10710*/  WARPSYNC.COLLECTIVE R2, `(.L_x_326) ;  /* 0x00000000020c7348 */ /* 0x000fea0003c00000 */
[----:B------:R-:W-:Y:S02]  /*10720*/  ELECT P0, UR62, PT ;  /* 0x00000000003e782f */ /* 0x000fe40003800000 */
[----:B------:R-:W-:Y:S01]  /*10730*/  MOV R2, UR62 ;  /* 0x0000003e00027c02 */ /* 0x000fe20008000f00 */
[----:B------:R-:W-:Y:S10]  /*10740*/  ENDCOLLECTIVE ;  /* 0x000000000000791b */ /* 0x000ff40003800000 */
.L_x_326:
[----:B------:R-:W-:Y:S05]  /*10750*/  BSYNC B0 ;  /* 0x0000000000007941 */ /* 0x000fea0003800000 */
.L_x_325:
[----:B------:R-:W-:Y:S05]  /*10760*/  BRA `(.L_x_327) ;  /* 0xfffffff800bc7947 */ /* 0x000fea000383ffff */
.L_x_317:
[----:B0-----:R0:W1:Y:S02]  /*10770*/  SYNCS.PHASECHK.TRANS64.TRYWAIT P0, [R7+URZ], R2 ;  /* 0x00000002070075a7 */ /* 0x001064000800017f */
[----:B-1----:R-:W-:Y:S05]  /*10780*/  @!P0 NANOSLEEP.SYNCS 0x989680 ;  /* 0x009896800000895d */ /* 0x002fea0003900000 */
[----:B------:R-:W1:Y:S02]  /*10790*/  @!P0 SYNCS.PHASECHK.TRANS64 P0, [R7+URZ], R2 ;  /* 0x00000002070085a7 */ /* 0x000e64000800007f */
[----:B-1----:R-:W-:Y:S05]  /*107a0*/  @!P0 BRA `(.L_x_317) ;  /* 0xfffffffc00f08947 */ /* 0x002fea000383ffff */
[----:B------:R-:W-:Y:S05]  /*107b0*/  BRA `(.L_x_328) ;  /* 0xfffffffc00007947 */ /* 0x000fea000383ffff */
.L_x_318:
[----:B0-----:R0:W1:Y:S02]  /*107c0*/  SYNCS.PHASECHK.TRANS64.TRYWAIT P0, [R9+URZ], R4 ;  /* 0x00000004090075a7 */ /* 0x001064000800017f */
[----:B-1----:R-:W-:Y:S05]  /*107d0*/  @!P0 NANOSLEEP.SYNCS 0x989680 ;  /* 0x009896800000895d */ /* 0x002fea0003900000 */
[----:B------:R-:W1:Y:S02]  /*107e0*/  @!P0 SYNCS.PHASECHK.TRANS64 P0, [R9+URZ], R4 ;  /* 0x00000004090085a7 */ /* 0x000e64000800007f */
[----:B-1----:R-:W-:Y:S05]  /*107f0*/  @!P0 BRA `(.L_x_318) ;  /* 0xfffffffc00f08947 */ /* 0x002fea000383ffff */
[----:B------:R-:W-:Y:S05]  /*10800*/  BRA `(.L_x_329) ;  /* 0xfffffffc00107947 */ /* 0x000fea000383ffff */
.L_x_319:
[----:B-1----:R1:W2:Y:S02]  /*10810*/  SYNCS.PHASECHK.TRANS64.TRYWAIT P0, [R6+URZ], R5 ;  /* 0x00000005060075a7 */ /* 0x0022a4000800017f */
[----:B--2---:R-:W-:Y:S05]  /*10820*/  @!P0 NANOSLEEP.SYNCS 0x989680 ;  /* 0x009896800000895d */ /* 0x004fea0003900000 */
[----:B------:R-:W2:Y:S02]  /*10830*/  @!P0 SYNCS.PHASECHK.TRANS64 P0, [R6+URZ], R5 ;  /* 0x00000005060085a7 */ /* 0x000ea4000800007f */
[----:B--2---:R-:W-:Y:S05]  /*10840*/  @!P0 BRA `(.L_x_319) ;  /* 0xfffffffc00f08947 */ /* 0x004fea000383ffff */
[----:B------:R-:W-:Y:S05]  /*10850*/  BRA `(.L_x_330) ;  /* 0xfffffffc00187947 */ /* 0x000fea000383ffff */
.L_x_331:
[----:B------:R-:W-:-:S00]  /*10860*/  BRA `(.L_x_331) ;  /* 0xfffffffc00fc7947 */ /* 0x000fc0000383ffff */
[----:B------:R-:W-:-:S00]  /*10870*/  NOP ;  /* 0x0000000000007918 */ /* 0x000fc00000000000 */
        /* <DEDUP_REMOVED lines=8> */
.L_x_332:


//--------------------- .nv.shared._ZN7cutlass13device_kernelINS_4gemm6kernel13GemmUniversalIN4cute5tupleIJiiiiEEENS1_10collective13CollectiveMmaINS1_37MainloopSm90TmaGmmaWarpSpecializedFP8ILi4ENS5_IJNS4_1CILi4EEESB_NSA_ILi1EEEEEENS1_35KernelTmaWarpSpecializedCooperativeEEENS5_IJNSA_ILi128EEENSA_ILi256EEESG_EEENS_12float_e5m2_tENS5_IJlSC_lEEESJ_SK_NS4_8TiledMMAINS4_8MMA_AtomIJNS4_4SM904GMMA31MMA_64x256x32_F32E5M2E5M2_SS_TNILNSO_7ScaleInE1ELSQ_1EEEEEENS4_6LayoutINS5_IJNSA_ILi2EEESC_SC_EEENS5_IJSC_NSA_ILi0EEESW_EEEEENS5_IJNS4_10UnderscoreESZ_SZ_EEEEENS4_23SM90_TMA_LOAD_MULTICASTENS4_14ComposedLayoutINS4_7SwizzleILi3ELi4ELi3EEENS4_18smem_ptr_flag_bitsILi8EEENST_INS5_IJNSA_ILi8EEESG_EEENS5_IJSG_SC_EEEEEEEvNS4_8identityES12_S1C_vS1D_EENS_8epilogue10collective6detail29Sm90TmaWarpSpecializedAdapterINS1G_15DefaultEpilogueISJ_SK_SK_NS1F_6thread17LinearCombinationISJ_Li1EffLNS1K_9ScaleType4KindE0ELNS_15FloatRoundStyleE2ESJ_EENS1_15EpilogueDefaultEEEEEvvEEEEvNT_6ParamsE --------------------------
	.section	.nv.shared._ZN7cutlass13device_kernelINS_4gemm6kernel13GemmUniversalIN4cute5tupleIJiiiiEEENS1_10collective13CollectiveMmaINS1_37MainloopSm90TmaGmmaWarpSpecializedFP8ILi4ENS5_IJNS4_1CILi4EEESB_NSA_ILi1EEEEEENS1_35KernelTmaWarpSpecializedCooperativeEEENS5_IJNSA_ILi128EEENSA_ILi256EEESG_EEENS_12float_e5m2_tENS5_IJlSC_lEEESJ_SK_NS4_8TiledMMAINS4_8MMA_AtomIJNS4_4SM904GMMA31MMA_64x256x32_F32E5M2E5M2_SS_TNILNSO_7ScaleInE1ELSQ_1EEEEEENS4_6LayoutINS5_IJNSA_ILi2EEESC_SC_EEENS5_IJSC_NSA_ILi0EEESW_EEEEENS5_IJNS4_10UnderscoreESZ_SZ_EEEEENS4_23SM90_TMA_LOAD_MULTICASTENS4_14ComposedLayoutINS4_7SwizzleILi3ELi4ELi3EEENS4_18smem_ptr_flag_bitsILi8EEENST_INS5_IJNSA_ILi8EEESG_EEENS5_IJSG_SC_EEEEEEEvNS4_8identityES12_S1C_vS1D_EENS_8epilogue10collective6detail29Sm90TmaWarpSpecializedAdapterINS1G_15DefaultEpilogueISJ_SK_SK_NS1F_6thread17LinearCombinationISJ_Li1EffLNS1K_9ScaleType4KindE0ELNS_15FloatRoundStyleE2ESJ_EENS1_15EpilogueDefaultEEEEEvvEEEEvNT_6ParamsE,"aw",@nobits
	.sectionflags	@""
	.align	16
	.zero		1024


//--------------------- .nv.shared.reserved.0     --------------------------
	.section	.nv.shared.reserved.0,"aw",@nobits
	.weak		__nv_reservedSMEM_offset_0_alias
	.size		__nv_reservedSMEM_offset_0_alias, 0, 0
	.other		__nv_reservedSMEM_offset_0_alias,@"STO_CUDA_RESERVED_SHARED STV_DEFAULT"
__nv_reservedSMEM_offset_0_alias:
	.zero		0


//--------------------- .nv.global                --------------------------
	.section	.nv.global,"aw",@nobits
.nv.global:
	.type		_ZN40_INTERNAL_59fb7ef3_4_k_cu_4773b73b_276174cute1_E,@object
	.size		_ZN40_INTERNAL_59fb7ef3_4_k_cu_4773b73b_276174cute1_E,(_ZN40_INTERNAL_59fb7ef3_4_k_cu_4773b73b_276174cuda3std3__45__cpo6cbeginE - _ZN40_INTERNAL_59fb7ef3_4_k_cu_4773b73b_276174cute1_E)
_ZN40_INTERNAL_59fb7ef3_4_k_cu_4773b73b_276174cute1_E:
	.zero		1
	.type		_ZN40_INTERNAL_59fb7ef3_4_k_cu_4773b73b_276174cuda3std3__45__cpo6cbeginE,@object
	.size		_ZN40_INTERNAL_59fb7ef3_4_k_cu_4773b73b_276174cuda3std3__45__cpo6cbeginE,(_ZN40_INTERNAL_59fb7ef3_4_k_cu_4773b73b_276174cuda3std3__48in_placeE - _ZN40_INTERNAL_59fb7ef3_4_k_cu_4773b73b_276174cuda3std3__45__cpo6cbeginE)
_ZN40_INTERNAL_59fb7ef3_4_k_cu_4773b73b_276174cuda3std3__45__cpo6cbeginE:
	.zero		1
	.type		_ZN40_INTERNAL_59fb7ef3_4_k_cu_4773b73b_276174cuda3std3__48in_placeE,@object
	.size		_ZN40_INTERNAL_59fb7ef3_4_k_cu_4773b73b_276174cuda3std3__48in_placeE,(_ZN40_INTERNAL_59fb7ef3_4_k_cu_4773b73b_276174cuda3std6ranges3__45__cpo9iter_moveE - _ZN40_INTERNAL_59fb7ef3_4_k_cu_4773b73b_276174cuda3std3__48in_placeE)
_ZN40_INTERNAL_59fb7ef3_4_k_cu_4773b73b_276174cuda3std3__48in_placeE:
	.zero		1
	.type		_ZN40_INTERNAL_59fb7ef3_4_k_cu_4773b73b_276174cuda3std6ranges3__45__cpo9iter_moveE,@object
	.size		_ZN40_INTERNAL_59fb7ef3_4_k_cu_4773b73b_276174cuda3std6ranges3__45__cpo9iter_moveE,(_ZN40_INTERNAL_59fb7ef3_4_k_cu_4773b73b_276174cuda3std3__45__cpo5beginE - _ZN40_INTERNAL_59fb7ef3_4_k_cu_4773b73b_276174cuda3std6ranges3__45__cpo9iter_moveE)
_ZN40_INTERNAL_59fb7ef3_4_k_cu_4773b73b_276174cuda3std6ranges3__45__cpo9iter_moveE:
	.zero		1
	.type		_ZN40_INTERNAL_59fb7ef3_4_k_cu_4773b73b_276174cuda3std3__45__cpo5beginE,@object
	.size		_ZN40_INTERNAL_59fb7ef3_4_k_cu_4773b73b_276174cuda3std3__45__cpo5beginE,(_ZN40_INTERNAL_59fb7ef3_4_k_cu_4773b73b_276174cuda3std3__442_GLOBAL__N__59fb7ef3_4_k_cu_4773b73b_276176ignoreE - _ZN40_INTERNAL_59fb7ef3_4_k_cu_4773b73b_276174cuda3std3__45__cpo5beginE)
_ZN40_INTERNAL_59fb7ef3_4_k_cu_4773b73b_276174cuda3std3__45__cpo5beginE:
	.zero		1
	.type		_ZN40_INTERNAL_59fb7ef3_4_k_cu_4773b73b_276174cuda3std3__442_GLOBAL__N__59fb7ef3_4_k_cu_4773b73b_276176ignoreE,@object
	.size		_ZN40_INTERNAL_59fb7ef3_4_k_cu_4773b73b_276174cuda3std3__442_GLOBAL__N__59fb7ef3_4_k_cu_4773b73b_276176ignoreE,(_ZN40_INTERNAL_59fb7ef3_4_k_cu_4773b73b_276174cute7productE - _ZN40_INTERNAL_59fb7ef3_4_k_cu_4773b73b_276174cuda3std3__442_GLOBAL__N__59fb7ef3_4_k_cu_4773b73b_276176ignoreE)
_ZN40_INTERNAL_59fb7ef3_4_k_cu_4773b73b_276174cuda3std3__442_GLOBAL__N__59fb7ef3_4_k_cu_4773b73b_276176ignoreE:
	.zero		1
	.type		_ZN40_INTERNAL_59fb7ef3_4_k_cu_4773b73b_276174cute7productE,@object
	.size		_ZN40_INTERNAL_59fb7ef3_4_k_cu_4773b73b_276174cute7productE,(_ZN40_INTERNAL_59fb7ef3_4_k_cu_4773b73b_276174cuda3std3__45__cpo3endE - _ZN40_INTERNAL_59fb7ef3_4_k_cu_4773b73b_276174cute7productE)
_ZN40_INTERNAL_59fb7ef3_4_k_cu_4773b73b_276174cute7productE:
	.zero		1
	.type		_ZN40_INTERNAL_59fb7ef3_4_k_cu_4773b73b_276174cuda3std3__45__cpo3endE,@object
	.size		_ZN40_INTERNAL_59fb7ef3_4_k_cu_4773b73b_276174cuda3std3__45__cpo3endE,(_ZN40_INTERNAL_59fb7ef3_4_k_cu_4773b73b_276174cuda3std3__419piecewise_constructE - _ZN40_INTERNAL_59fb7ef3_4_k_cu_4773b73b_276174cuda3std3__45__cpo3endE)
_ZN40_INTERNAL_59fb7ef3_4_k_cu_4773b73b_276174cuda3std3__45__cpo3endE:
	.zero		1
	.type		_ZN40_INTERNAL_59fb7ef3_4_k_cu_4773b73b_276174cuda3std3__419piecewise_constructE,@object
	.size		_ZN40_INTERNAL_59fb7ef3_4_k_cu_4773b73b_276174cuda3std3__419piecewise_constructE,(_ZN40_INTERNAL_59fb7ef3_4_k_cu_4773b73b_276174cuda3std3__45__cpo4cendE - _ZN40_INTERNAL_59fb7ef3_4_k_cu_4773b73b_276174cuda3std3__419piecewise_constructE)
_ZN40_INTERNAL_59fb7ef3_4_k_cu_4773b73b_276174cuda3std3__419piecewise_constructE:
	.zero		1
	.type		_ZN40_INTERNAL_59fb7ef3_4_k_cu_4773b73b_276174cuda3std3__45__cpo4cendE,@object
	.size		_ZN40_INTERNAL_59fb7ef3_4_k_cu_4773b73b_276174cuda3std3__45__cpo4cendE,(_ZN40_INTERNAL_59fb7ef3_4_k_cu_4773b73b_276174cuda3std6ranges3__45__cpo4swapE - _ZN40_INTERNAL_59fb7ef3_4_k_cu_4773b73b_276174cuda3std3__45__cpo4cendE)
_ZN40_INTERNAL_59fb7ef3_4_k_cu_4773b73b_276174cuda3std3__45__cpo4cendE:
	.zero		1
	.type		_ZN40_INTERNAL_59fb7ef3_4_k_cu_4773b73b_276174cuda3std6ranges3__45__cpo4swapE,@object
	.size		_ZN40_INTERNAL_59fb7ef3_4_k_cu_4773b73b_276174cuda3std6ranges3__45__cpo4swapE,(.L_7 - _ZN40_INTERNAL_59fb7ef3_4_k_cu_4773b73b_276174cuda3std6ranges3__45__cpo4swapE)
_ZN40_INTERNAL_59fb7ef3_4_k_cu_4773b73b_276174cuda3std6ranges3__45__cpo4swapE:
	.zero		1
.L_7:


//--------------------- .nv.constant0._ZN7cutlass13device_kernelINS_4gemm6kernel13GemmUniversalIN4cute5tupleIJiiiiEEENS1_10collective13CollectiveMmaINS1_37MainloopSm90TmaGmmaWarpSpecializedFP8ILi4ENS5_IJNS4_1CILi4EEESB_NSA_ILi1EEEEEENS1_35KernelTmaWarpSpecializedCooperativeEEENS5_IJNSA_ILi128EEENSA_ILi256EEESG_EEENS_12float_e5m2_tENS5_IJlSC_lEEESJ_SK_NS4_8TiledMMAINS4_8MMA_AtomIJNS4_4SM904GMMA31MMA_64x256x32_F32E5M2E5M2_SS_TNILNSO_7ScaleInE1ELSQ_1EEEEEENS4_6LayoutINS5_IJNSA_ILi2EEESC_SC_EEENS5_IJSC_NSA_ILi0EEESW_EEEEENS5_IJNS4_10UnderscoreESZ_SZ_EEEEENS4_23SM90_TMA_LOAD_MULTICASTENS4_14ComposedLayoutINS4_7SwizzleILi3ELi4ELi3EEENS4_18smem_ptr_flag_bitsILi8EEENST_INS5_IJNSA_ILi8EEESG_EEENS5_IJSG_SC_EEEEEEEvNS4_8identityES12_S1C_vS1D_EENS_8epilogue10collective6detail29Sm90TmaWarpSpecializedAdapterINS1G_15DefaultEpilogueISJ_SK_SK_NS1F_6thread17LinearCombinationISJ_Li1EffLNS1K_9ScaleType4KindE0ELNS_15FloatRoundStyleE2ESJ_EENS1_15EpilogueDefaultEEEEEvvEEEEvNT_6ParamsE --------------------------
	.section	.nv.constant0._ZN7cutlass13device_kernelINS_4gemm6kernel13GemmUniversalIN4cute5tupleIJiiiiEEENS1_10collective13CollectiveMmaINS1_37MainloopSm90TmaGmmaWarpSpecializedFP8ILi4ENS5_IJNS4_1CILi4EEESB_NSA_ILi1EEEEEENS1_35KernelTmaWarpSpecializedCooperativeEEENS5_IJNSA_ILi128EEENSA_ILi256EEESG_EEENS_12float_e5m2_tENS5_IJlSC_lEEESJ_SK_NS4_8TiledMMAINS4_8MMA_AtomIJNS4_4SM904GMMA31MMA_64x256x32_F32E5M2E5M2_SS_TNILNSO_7ScaleInE1ELSQ_1EEEEEENS4_6LayoutINS5_IJNSA_ILi2EEESC_SC_EEENS5_IJSC_NSA_ILi0EEESW_EEEEENS5_IJNS4_10UnderscoreESZ_SZ_EEEEENS4_23SM90_TMA_LOAD_MULTICASTENS4_14ComposedLayoutINS4_7SwizzleILi3ELi4ELi3EEENS4_18smem_ptr_flag_bitsILi8EEENST_INS5_IJNSA_ILi8EEESG_EEENS5_IJSG_SC_EEEEEEEvNS4_8identityES12_S1C_vS1D_EENS_8epilogue10collective6detail29Sm90TmaWarpSpecializedAdapterINS1G_15DefaultEpilogueISJ_SK_SK_NS1F_6thread17LinearCombinationISJ_Li1EffLNS1K_9ScaleType4KindE0ELNS_15FloatRoundStyleE2ESJ_EENS1_15EpilogueDefaultEEEEEvvEEEEvNT_6ParamsE,"a",@progbits
	.sectionflags	@""
	.align	4
.nv.constant0._ZN7cutlass13device_kernelINS_4gemm6kernel13GemmUniversalIN4cute5tupleIJiiiiEEENS1_10collective13CollectiveMmaINS1_37MainloopSm90TmaGmmaWarpSpecializedFP8ILi4ENS5_IJNS4_1CILi4EEESB_NSA_ILi1EEEEEENS1_35KernelTmaWarpSpecializedCooperativeEEENS5_IJNSA_ILi128EEENSA_ILi256EEESG_EEENS_12float_e5m2_tENS5_IJlSC_lEEESJ_SK_NS4_8TiledMMAINS4_8MMA_AtomIJNS4_4SM904GMMA31MMA_64x256x32_F32E5M2E5M2_SS_TNILNSO_7ScaleInE1ELSQ_1EEEEEENS4_6LayoutINS5_IJNSA_ILi2EEESC_SC_EEENS5_IJSC_NSA_ILi0EEESW_EEEEENS5_IJNS4_10UnderscoreESZ_SZ_EEEEENS4_23SM90_TMA_LOAD_MULTICASTENS4_14ComposedLayoutINS4_7SwizzleILi3ELi4ELi3EEENS4_18smem_ptr_flag_bitsILi8EEENST_INS5_IJNSA_ILi8EEESG_EEENS5_IJSG_SC_EEEEEEEvNS4_8identityES12_S1C_vS1D_EENS_8epilogue10collective6detail29Sm90TmaWarpSpecializedAdapterINS1G_15DefaultEpilogueISJ_SK_SK_NS1F_6thread17LinearCombinationISJ_Li1EffLNS1K_9ScaleType4KindE0ELNS_15FloatRoundStyleE2ESJ_EENS1_15EpilogueDefaultEEEEEvvEEEEvNT_6ParamsE:
	.zero		1664


//--------------------- SYMBOLS --------------------------

	.type		.nv.reservedSmem.offset0,@object
	.size		.nv.reservedSmem.offset0,0x4
